def gluon_tcgen05(
    a_ptr,
    b_ptr,
    c_ptr,
    M,
    N,
    K,
    stride_am,
    stride_bk,
    stride_cm,
    BLOCK_M: gl.constexpr,
    BLOCK_N: gl.constexpr,
    BLOCK_K: gl.constexpr,
    DTYPE: gl.constexpr,
    A_LAYOUT: gl.constexpr,
    B_LAYOUT: gl.constexpr,
    C_LAYOUT: gl.constexpr,
    B_SHAPE: gl.constexpr,
    TMEM_LAYOUT: gl.constexpr,
    TMEM_REG: gl.constexpr,
    TRANS_B: gl.constexpr,
    NUM_BUFFERS: gl.constexpr,
):
    a_desc = tma.make_tensor_descriptor(
        a_ptr, [M, K], [stride_am, 1], [BLOCK_M, BLOCK_K], A_LAYOUT
    )
    b_desc = tma.make_tensor_descriptor(
        b_ptr,
        [N, K] if TRANS_B else [K, N],
        [stride_bk, 1],
        B_SHAPE,
        B_LAYOUT,
    )
    c_desc = tma.make_tensor_descriptor(
        c_ptr, [M, N], [stride_cm, 1], [BLOCK_M, BLOCK_N], C_LAYOUT
    )

    a_bufs = gl.allocate_shared_memory(
        DTYPE, [NUM_BUFFERS, BLOCK_M, BLOCK_K], A_LAYOUT
    )
    b_bufs = gl.allocate_shared_memory(DTYPE, [NUM_BUFFERS] + B_SHAPE, B_LAYOUT)

    pid_m = gl.program_id(0)
    pid_n = gl.program_id(1)
    off_m = pid_m * BLOCK_M
    off_n = pid_n * BLOCK_N

    tma_bars = gl.allocate_shared_memory(
        gl.int64, [NUM_BUFFERS, 1], mbarrier.MBarrierLayout()
    )
    mma_bars = gl.allocate_shared_memory(
        gl.int64, [NUM_BUFFERS, 1], mbarrier.MBarrierLayout()
    )
    for i in gl.static_range(NUM_BUFFERS):
        mbarrier.init(tma_bars.index(i), count=1)
        mbarrier.init(mma_bars.index(i), count=1)

    acc_tmem = allocate_tensor_memory(gl.float32, [BLOCK_M, BLOCK_N], TMEM_LAYOUT)
    idx = 0
    phase = 0
    use_acc = False
    for k in range(0, K, BLOCK_K):
        a = a_bufs.index(idx)
        b = b_bufs.index(idx)
        tma_bar = tma_bars.index(idx)
        mma_bar = mma_bars.index(idx)
        mbarrier.expect(
            tma_bar, a_desc.block_type.nbytes + b_desc.block_type.nbytes
        )
        tma.async_copy_global_to_shared(a_desc, [off_m, k], tma_bar, a)
        tma.async_copy_global_to_shared(
            b_desc, [off_n, k] if TRANS_B else [k, off_n], tma_bar, b
        )
        mbarrier.wait(tma_bar, phase=phase)

        if TRANS_B:
            b = b.permute((1, 0))
        tcgen05_mma(a, b, acc_tmem, use_acc=use_acc)
        tcgen05_commit(mma_bar)
        mbarrier.wait(mma_bar, phase=phase)
        use_acc = True

        idx += 1
        if idx == NUM_BUFFERS:
            idx = 0
            phase ^= 1

    for i in gl.static_range(NUM_BUFFERS):
        mbarrier.invalidate(tma_bars.index(i))
        mbarrier.invalidate(mma_bars.index(i))

    acc = acc_tmem.load(TMEM_REG)
    c_smem = gl.allocate_shared_memory(DTYPE, [BLOCK_M, BLOCK_N], C_LAYOUT)
    c_smem.store(acc.to(DTYPE))
    fence_async_shared()
    tma.async_copy_shared_to_global(c_desc, [off_m, off_n], c_smem)
    tma.store_wait(pendings=0)

# config = {"BLOCK_K": 128, "BLOCK_M": 128, "BLOCK_N": 256, "arch": "sm_100", "dtype": "bf16", "num_buffers": 1, "num_warps": 4, "trans_b": 1}
# arch = sm_100


// ===== COMPILED SASS (sm_100a) =====

	.target	sm_100a

	.elftype	@"ET_EXEC"


//--------------------- .note.nv.tkinfo           --------------------------
	.section	.note.nv.tkinfo,"",@"SHT_NOTE"
	.sectionflags	@"SHF_NOTE_NV_TKINFO"
	.tkinfo
        /*0018*/ 	.word	0x00000081
        /*0030*/ 	.string	""
        /*0030*/ 	.string	"ptxas-blackwell"
        /*0030*/ 	.string	"Cuda compilation tools, release 12.9, V12.9.86"
        /*0030*/ 	.string	"Build cuda_12.9.r12.9/compiler.36037853_0"
        /*0030*/ 	.string	"-v  -suppress-debug-info  -lineinfo  -arch sm_100a "



//--------------------- .note.nv.cuver            --------------------------
	.section	.note.nv.cuver,"",@"SHT_NOTE"
	.sectionflags	@"SHF_NOTE_NV_CUVER"
        /*0018*/ 	.short	0x0001
        /*001a*/ 	.short	0x0064
        /*001c*/ 	.short	0x0001
        /*001e*/ 	.short	0x0000
        /*0020*/ 	.short	0x0001
        /*0022*/ 	.short	0x0000


//--------------------- .nv.info                  --------------------------
	.section	.nv.info,"",@"SHT_CUDA_INFO"
	.align	4


	//----- nvinfo : EIATTR_REGCOUNT
	.align		4
        /*0000*/ 	.byte	0x04, 0x2f
        /*0002*/ 	.short	(.L_4 - .L_3)
	.align		4
.L_3:
        /*0004*/ 	.word	index@(gluon_tcgen05)
        /*0008*/ 	.word	0x000000aa


	//----- nvinfo : EIATTR_FRAME_SIZE
	.align		4
.L_4:
        /*000c*/ 	.byte	0x04, 0x11
        /*000e*/ 	.short	(.L_6 - .L_5)
	.align		4
.L_5:
        /*0010*/ 	.word	index@($__internal_2_$__cuda_sm10x_tcgen05_guardrail_trap_unallocated_columns_being_dealloced)
        /*0014*/ 	.word	0x00000000


	//----- nvinfo : EIATTR_FRAME_SIZE
	.align		4
.L_6:
        /*0018*/ 	.byte	0x04, 0x11
        /*001a*/ 	.short	(.L_8 - .L_7)
	.align		4
.L_7:
        /*001c*/ 	.word	index@($__internal_1_$__cuda_sm10x_tcgen05_guardrail_trap_phase_invalid_during_alloc)
        /*0020*/ 	.word	0x00000000


	//----- nvinfo : EIATTR_FRAME_SIZE
	.align		4
.L_8:
        /*0024*/ 	.byte	0x04, 0x11
        /*0026*/ 	.short	(.L_10 - .L_9)
	.align		4
.L_9:
        /*0028*/ 	.word	index@($__internal_0_$__cuda_sm10x_tcgen05_guardrail_trap_col_being_dealloced_not_returned_by_alloc)
        /*002c*/ 	.word	0x00000000


	//----- nvinfo : EIATTR_FRAME_SIZE
	.align		4
.L_10:
        /*0030*/ 	.byte	0x04, 0x11
        /*0032*/ 	.short	(.L_12 - .L_11)
	.align		4
.L_11:
        /*0034*/ 	.word	index@(gluon_tcgen05)
        /*0038*/ 	.word	0x00000000


	//----- nvinfo : EIATTR_MIN_STACK_SIZE
	.align		4
.L_12:
        /*003c*/ 	.byte	0x04, 0x12
        /*003e*/ 	.short	(.L_14 - .L_13)
	.align		4
.L_13:
        /*0040*/ 	.word	index@(gluon_tcgen05)
        /*0044*/ 	.word	0x00000000
.L_14:


//--------------------- .nv.info.gluon_tcgen05    --------------------------
	.section	.nv.info.gluon_tcgen05,"",@"SHT_CUDA_INFO"
	.sectionflags	@""
	.align	4


	//----- nvinfo : EIATTR_CUDA_API_VERSION
	.align		4
        /*0000*/ 	.byte	0x04, 0x37
        /*0002*/ 	.short	(.L_16 - .L_15)
.L_15:
        /*0004*/ 	.word	0x00000081


	//----- nvinfo : EIATTR_KPARAM_INFO
	.align		4
.L_16:
        /*0008*/ 	.byte	0x04, 0x17
        /*000a*/ 	.short	(.L_18 - .L_17)
.L_17:
        /*000c*/ 	.word	0x00000000
        /*0010*/ 	.short	0x000a
        /*0012*/ 	.short	0x0048
        /*0014*/ 	.byte	0x00, 0xf4, 0x21, 0x00


	//----- nvinfo : EIATTR_KPARAM_INFO
	.align		4
.L_18:
        /*0018*/ 	.byte	0x04, 0x17
        /*001a*/ 	.short	(.L_20 - .L_19)
.L_19:
        /*001c*/ 	.word	0x00000000
        /*0020*/ 	.short	0x0009
        /*0022*/ 	.short	0x0040
        /*0024*/ 	.byte	0x00, 0xf4, 0x21, 0x00


	//----- nvinfo : EIATTR_KPARAM_INFO
	.align		4
.L_20:
        /*0028*/ 	.byte	0x04, 0x17
        /*002a*/ 	.short	(.L_22 - .L_21)
.L_21:
        /*002c*/ 	.word	0x00000000
        /*0030*/ 	.short	0x0008
        /*0032*/ 	.short	0x0038
        /*0034*/ 	.byte	0x00, 0xf0, 0x21, 0x00


	//----- nvinfo : EIATTR_KPARAM_INFO
	.align		4
.L_22:
        /*0038*/ 	.byte	0x04, 0x17
        /*003a*/ 	.short	(.L_24 - .L_23)
.L_23:
        /*003c*/ 	.word	0x00000000
        /*0040*/ 	.short	0x0007
        /*0042*/ 	.short	0x0030
        /*0044*/ 	.byte	0x00, 0xf0, 0x21, 0x00


	//----- nvinfo : EIATTR_KPARAM_INFO
	.align		4
.L_24:
        /*0048*/ 	.byte	0x04, 0x17
        /*004a*/ 	.short	(.L_26 - .L_25)
.L_25:
        /*004c*/ 	.word	0x00000000
        /*0050*/ 	.short	0x0006
        /*0052*/ 	.short	0x0028
        /*0054*/ 	.byte	0x00, 0xf0, 0x21, 0x00


	//----- nvinfo : EIATTR_KPARAM_INFO
	.align		4
.L_26:
        /*0058*/ 	.byte	0x04, 0x17
        /*005a*/ 	.short	(.L_28 - .L_27)
.L_27:
        /*005c*/ 	.word	0x00000000
        /*0060*/ 	.short	0x0005
        /*0062*/ 	.short	0x0020
        /*0064*/ 	.byte	0x00, 0xf0, 0x11, 0x00


	//----- nvinfo : EIATTR_KPARAM_INFO
	.align		4
.L_28:
        /*0068*/ 	.byte	0x04, 0x17
        /*006a*/ 	.short	(.L_30 - .L_29)
.L_29:
        /*006c*/ 	.word	0x00000000
        /*0070*/ 	.short	0x0004
        /*0072*/ 	.short	0x001c
        /*0074*/ 	.byte	0x00, 0xf0, 0x11, 0x00


	//----- nvinfo : EIATTR_KPARAM_INFO
	.align		4
.L_30:
        /*0078*/ 	.byte	0x04, 0x17
        /*007a*/ 	.short	(.L_32 - .L_31)
.L_31:
        /*007c*/ 	.word	0x00000000
        /*0080*/ 	.short	0x0003
        /*0082*/ 	.short	0x0018
        /*0084*/ 	.byte	0x00, 0xf0, 0x11, 0x00


	//----- nvinfo : EIATTR_KPARAM_INFO
	.align		4
.L_32:
        /*0088*/ 	.byte	0x04, 0x17
        /*008a*/ 	.short	(.L_34 - .L_33)
.L_33:
        /*008c*/ 	.word	0x00000000
        /*0090*/ 	.short	0x0002
        /*0092*/ 	.short	0x0010
        /*0094*/ 	.byte	0x00, 0xf4, 0x21, 0x00


	//----- nvinfo : EIATTR_KPARAM_INFO
	.align		4
.L_34:
        /*0098*/ 	.byte	0x04, 0x17
        /*009a*/ 	.short	(.L_36 - .L_35)
.L_35:
        /*009c*/ 	.word	0x00000000
        /*00a0*/ 	.short	0x0001
        /*00a2*/ 	.short	0x0008
        /*00a4*/ 	.byte	0x00, 0xf4, 0x21, 0x00


	//----- nvinfo : EIATTR_KPARAM_INFO
	.align		4
.L_36:
        /*00a8*/ 	.byte	0x04, 0x17
        /*00aa*/ 	.short	(.L_38 - .L_37)
.L_37:
        /*00ac*/ 	.word	0x00000000
        /*00b0*/ 	.short	0x0000
        /*00b2*/ 	.short	0x0000
        /*00b4*/ 	.byte	0x00, 0xf4, 0x21, 0x00


	//----- nvinfo : EIATTR_AT_ENTRY_FRAGMENTS
	.align		4
.L_38:
        /*00b8*/ 	.byte	0x04, 0x4f
        /*00ba*/ 	.short	(.L_40 - .L_39)


	//   ....[0]....
.L_39:
        /*00bc*/ 	.word	0x00000004


	//----- nvinfo : EIATTR_RESERVED_SMEM_USED
	.align		4
.L_40:
        /*00c0*/ 	.byte	0x01, 0x41
	.zero		2


	//----- nvinfo : EIATTR_SPARSE_MMA_MASK
	.align		4
        /*00c4*/ 	.byte	0x03, 0x50
        /*00c6*/ 	.short	0x0000


	//----- nvinfo : EIATTR_TCGEN05_1CTA_USED
	.align		4
        /*00c8*/ 	.byte	0x01, 0x51
	.zero		2


	//----- nvinfo : EIATTR_MAXREG_COUNT
	.align		4
        /*00cc*/ 	.byte	0x03, 0x1b
        /*00ce*/ 	.short	0x00ff


	//----- nvinfo : EIATTR_NUM_BARRIERS
	.align		4
        /*00d0*/ 	.byte	0x02, 0x4c
        /*00d2*/ 	.byte	0x01
	.zero		1


	//----- nvinfo : EIATTR_INT_WARP_WIDE_INSTR_OFFSETS
	.align		4
        /*00d4*/ 	.byte	0x04, 0x31
        /*00d6*/ 	.short	(.L_42 - .L_41)


	//   ....[0]....
.L_41:
        /*00d8*/ 	.word	0x00001760


	//   ....[1]....
        /*00dc*/ 	.word	0x00001780


	//   ....[2]....
        /*00e0*/ 	.word	0x00001800


	//   ....[3]....
        /*00e4*/ 	.word	0x00001910


	//   ....[4]....
        /*00e8*/ 	.word	0x00001920


	//   ....[5]....
        /*00ec*/ 	.word	0x000019b0


	//   ....[6]....
        /*00f0*/ 	.word	0x000019c0


	//   ....[7]....
        /*00f4*/ 	.word	0x00001d80


	//   ....[8]....
        /*00f8*/ 	.word	0x00001d90


	//   ....[9]....
        /*00fc*/ 	.word	0x00001ef0


	//   ....[10]....
        /*0100*/ 	.word	0x00001f30


	//   ....[11]....
        /*0104*/ 	.word	0x00001f60


	//   ....[12]....
        /*0108*/ 	.word	0x00001f80


	//   ....[13]....
        /*010c*/ 	.word	0x000021e0


	//   ....[14]....
        /*0110*/ 	.word	0x000021f0


	//   ....[15]....
        /*0114*/ 	.word	0x00003060


	//   ....[16]....
        /*0118*/ 	.word	0x000030b0


	//----- nvinfo : EIATTR_COOP_GROUP_MASK_REGIDS
	.align		4
.L_42:
        /*011c*/ 	.byte	0x04, 0x29
        /*011e*/ 	.short	(.L_44 - .L_43)


	//   ....[0]....
.L_43:
        /*0120*/ 	.word	0xffffffff


	//   ....[1]....
        /*0124*/ 	.word	0xffffffff


	//   ....[2]....
        /*0128*/ 	.word	0xffffffff


	//   ....[3]....
        /*012c*/ 	.word	0xffffffff


	//   ....[4]....
        /*0130*/ 	.word	0xffffffff


	//   ....[5]....
        /*0134*/ 	.word	0xffffffff


	//   ....[6]....
        /*0138*/ 	.word	0xffffffff


	//   ....[7]....
        /*013c*/ 	.word	0xffffffff


	//   ....[8]....
        /*0140*/ 	.word	0xffffffff


	//   ....[9]....
        /*0144*/ 	.word	0xffffffff


	//----- nvinfo : EIATTR_COOP_GROUP_INSTR_OFFSETS
	.align		4
.L_44:
        /*0148*/ 	.byte	0x04, 0x28
        /*014a*/ 	.short	(.L_46 - .L_45)


	//   ....[0]....
.L_45:
        /*014c*/ 	.word	0x00000050


	//   ....[1]....
        /*0150*/ 	.word	0x00000310


	//   ....[2]....
        /*0154*/ 	.word	0x00000500


	//   ....[3]....
        /*0158*/ 	.word	0x000009a0


	//   ....[4]....
        /*015c*/ 	.word	0x00000ae0


	//   ....[5]....
        /*0160*/ 	.word	0x00000fe0


	//   ....[6]....
        /*0164*/ 	.word	0x00001120


	//   ....[7]....
        /*0168*/ 	.word	0x00001610


	//   ....[8]....
        /*016c*/ 	.word	0x00002ef0


	//   ....[9]....
        /*0170*/ 	.word	0x00003160


	//----- nvinfo : EIATTR_VRC_CTA_INIT_COUNT
	.align		4
.L_46:
        /*0174*/ 	.byte	0x02, 0x4a
        /*0176*/ 	.byte	0x80
	.zero		1


	//----- nvinfo : EIATTR_MBARRIER_INSTR_OFFSETS
	.align		4
        /*0178*/ 	.byte	0x04, 0x39
        /*017a*/ 	.short	(.L_48 - .L_47)


	//   ....[0]....
.L_47:
        /*017c*/ 	.word	0x00001820
        /*0180*/ 	.word	0x000000ff
        /*0184*/ 	.word	0x00018000
        /*0188*/ 	.short	0x0100
        /*018a*/ 	.byte	0x0e
	.zero		1


	//   ....[1]....
        /*018c*/ 	.word	0x00001830
        /*0190*/ 	.word	0x000000ff
        /*0194*/ 	.word	0x00018010
        /*0198*/ 	.short	0x0100
        /*019a*/ 	.byte	0x0e
	.zero		1


	//   ....[2]....
        /*019c*/ 	.word	0x00001b80
        /*01a0*/ 	.word	0x000000ff
        /*01a4*/ 	.word	0x00018000
        /*01a8*/ 	.short	0x010a
        /*01aa*/ 	.byte	0x0e
	.zero		1


	//   ....[3]....
        /*01ac*/ 	.word	0x00001de0
        /*01b0*/ 	.word	0x000000ff
        /*01b4*/ 	.word	0x00018010
        /*01b8*/ 	.short	0x010a
        /*01ba*/ 	.byte	0x0e
	.zero		1


	//   ....[4]....
        /*01bc*/ 	.word	0x00002000
        /*01c0*/ 	.word	0x000000ff
        /*01c4*/ 	.word	0x00018000
        /*01c8*/ 	.short	0x010a
        /*01ca*/ 	.byte	0x0e
	.zero		1


	//   ....[5]....
        /*01cc*/ 	.word	0x00002230
        /*01d0*/ 	.word	0x000000ff
        /*01d4*/ 	.word	0x00018010
        /*01d8*/ 	.short	0x010a
        /*01da*/ 	.byte	0x0e
	.zero		1


	//   ....[6]....
        /*01dc*/ 	.word	0x000022c0
        /*01e0*/ 	.word	0x000000ff
        /*01e4*/ 	.word	0x00018000
        /*01e8*/ 	.short	0x0108
        /*01ea*/ 	.byte	0x0e
	.zero		1


	//   ....[7]....
        /*01ec*/ 	.word	0x000022d0
        /*01f0*/ 	.word	0x000000ff
        /*01f4*/ 	.word	0x00018010
        /*01f8*/ 	.short	0x0108
        /*01fa*/ 	.byte	0x0e
	.zero		1


	//   ....[8]....
        /*01fc*/ 	.word	0x00003180
        /*0200*/ 	.word	0x000000ff
        /*0204*/ 	.word	0x00018000
        /*0208*/ 	.short	0x010a
        /*020a*/ 	.byte	0x0e
	.zero		1


	//   ....[9]....
        /*020c*/ 	.word	0x000031b0
        /*0210*/ 	.word	0x000000ff
        /*0214*/ 	.word	0x00018010
        /*0218*/ 	.short	0x010a
        /*021a*/ 	.byte	0x0e
	.zero		1


	//   ....[10]....
        /*021c*/ 	.word	0x000031e0
        /*0220*/ 	.word	0x000000ff
        /*0224*/ 	.word	0x00018000
        /*0228*/ 	.short	0x010a
        /*022a*/ 	.byte	0x0e
	.zero		1


	//   ....[11]....
        /*022c*/ 	.word	0x00003210
        /*0230*/ 	.word	0x000000ff
        /*0234*/ 	.word	0x00018010
        /*0238*/ 	.short	0x010a
        /*023a*/ 	.byte	0x0e
	.zero		1


	//----- nvinfo : EIATTR_NUM_MBARRIERS
	.align		4
.L_48:
        /*023c*/ 	.byte	0x03, 0x38
        /*023e*/ 	.short	0x0002


	//----- nvinfo : EIATTR_EXIT_INSTR_OFFSETS
	.align		4
        /*0240*/ 	.byte	0x04, 0x1c
        /*0242*/ 	.short	(.L_50 - .L_49)


	//   ....[0]....
.L_49:
        /*0244*/ 	.word	0x00003170


	//----- nvinfo : EIATTR_REQNTID
	.align		4
.L_50:
        /*0248*/ 	.byte	0x04, 0x10
        /*024a*/ 	.short	(.L_52 - .L_51)
.L_51:
        /*024c*/ 	.word	0x00000080
        /*0250*/ 	.word	0x00000001
        /*0254*/ 	.word	0x00000001


	//----- nvinfo : EIATTR_CRS_STACK_SIZE
	.align		4
.L_52:
        /*0258*/ 	.byte	0x04, 0x1e
        /*025a*/ 	.short	(.L_54 - .L_53)
.L_53:
        /*025c*/ 	.word	0x00000000


	//----- nvinfo : EIATTR_CBANK_PARAM_SIZE
	.align		4
.L_54:
        /*0260*/ 	.byte	0x03, 0x19
        /*0262*/ 	.short	0x0050


	//----- nvinfo : EIATTR_PARAM_CBANK
	.align		4
        /*0264*/ 	.byte	0x04, 0x0a
        /*0266*/ 	.short	(.L_56 - .L_55)
	.align		4
.L_55:
        /*0268*/ 	.word	index@(.nv.constant0.gluon_tcgen05)
        /*026c*/ 	.short	0x0380
        /*026e*/ 	.short	0x0050


	//----- nvinfo : EIATTR_SW_WAR
	.align		4
.L_56:
        /*0270*/ 	.byte	0x04, 0x36
        /*0272*/ 	.short	(.L_58 - .L_57)
.L_57:
        /*0274*/ 	.word	0x00000008
.L_58:


//--------------------- .nv.compat                --------------------------
	.section	.nv.compat,"",@"SHT_CUDA_COMPAT_INFO"
	.align	4
        /*0000*/ 	.byte	0x02, 0x02, 0x02, 0x00, 0x02, 0x05, 0x05, 0x00, 0x02, 0x03, 0x03, 0x00, 0x02, 0x06, 0x01, 0x00


//--------------------- .nv.callgraph             --------------------------
	.section	.nv.callgraph,"",@"SHT_CUDA_CALLGRAPH"
	.align	4
	.sectionentsize	8
	.align		4
        /*0000*/ 	.word	0x00000000
	.align		4
        /*0004*/ 	.word	0xffffffff
	.align		4
        /*0008*/ 	.word	0x00000000
	.align		4
        /*000c*/ 	.word	0xfffffffe
	.align		4
        /*0010*/ 	.word	0x00000000
	.align		4
        /*0014*/ 	.word	0xfffffffd
	.align		4
        /*0018*/ 	.word	0x00000000
	.align		4
        /*001c*/ 	.word	0xfffffffc


//--------------------- .text.gluon_tcgen05       --------------------------
	.section	.text.gluon_tcgen05,"ax",@progbits
	.align	128
        .global         gluon_tcgen05
        .type           gluon_tcgen05,@function
        .size           gluon_tcgen05,(.L_x_73 - gluon_tcgen05)
        .other          gluon_tcgen05,@"STO_CUDA_ENTRY STV_DEFAULT"
gluon_tcgen05:
.text.gluon_tcgen05:
[----:B------:R-:W1:Y:S01]  /*0000*/  LDC R1, c[0x0][0x37c] ;  /* 0x0000df00ff017b82 */ /* 0x000e620000000800 */
[----:B------:R-:W2:Y:S02]  /*0010*/  S2R R0, SR_TID.X ;  /* 0x0000000000007919 */ /* 0x000ea40000002100 */
[----:B--2---:R-:W-:-:S13]  /*0020*/  ISETP.GE.U32.AND P2, PT, R0, 0x20, PT ;  /* 0x000000200000780c */ /* 0x004fda0003f46070 */
[----:B------:R-:W-:Y:S05]  /*0030*/  @P2 BRA `(.L_x_0) ;  /* 0x0000000000b82947 */ /* 0x000fea0003800000 */
[----:B------:R-:W2:Y:S01]  /*0040*/  S2UR UR6, SR_CgaCtaId ;  /* 0x00000000000679c3 */ /* 0x000ea20000008800 */
[----:B------:R-:W-:Y:S01]  /*0050*/  NOP ;  /* 0x0000000000007918 */ /* 0x000fe20000000000 */
[----:B------:R-:W-:Y:S02]  /*0060*/  UMOV UR4, 0x40 ;  /* 0x0000004000047882 */ /* 0x000fe40000000000 */
[----:B--2---:R-:W-:-:S09]  /*0070*/  ULEA UR4, UR6, UR4, 0x18 ;  /* 0x0000000406047291 */ /* 0x004fd2000f8ec0ff */
[----:B------:R-:W2:Y:S01]  /*0080*/  LDS.U8 R2, [UR4] ;  /* 0x00000004ff027984 */ /* 0x000ea20008000000 */
[----:B------:R-:W-:Y:S02]  /*0090*/  UMOV UR4, 0x400 ;  /* 0x0000040000047882 */ /* 0x000fe40000000000 */
[----:B------:R-:W-:Y:S01]  /*00a0*/  ULEA UR4, UR6, UR4, 0x18 ;  /* 0x0000000406047291 */ /* 0x000fe2000f8ec0ff */
[----:B--2---:R-:W-:-:S13]  /*00b0*/  ISETP.NE.AND P0, PT, R2, RZ, PT ;  /* 0x000000ff0200720c */ /* 0x004fda0003f05270 */
[----:B------:R-:W-:Y:S05]  /*00c0*/  @P0 BRA `(.L_x_1) ;  /* 0x00000000007c0947 */ /* 0x000fea0003800000 */
[----:B------:R-:W-:-:S13]  /*00d0*/  ELECT P0, URZ, PT ;  /* 0x0000000000ff782f */ /* 0x000fda0003800000 */
[----:B------:R-:W-:Y:S05]  /*00e0*/  @!P0 BRA `(.L_x_2) ;  /* 0x0000000000848947 */ /* 0x000fea0003800000 */
[----:B------:R-:W-:Y:S01]  /*00f0*/  UMOV UR5, 0x8 ;  /* 0x0000000800057882 */ /* 0x000fe20000000000 */
[----:B------:R-:W-:Y:S02]  /*0100*/  IMAD.MOV.U32 R5, RZ, RZ, 0x1 ;  /* 0x00000001ff057424 */ /* 0x000fe400078e00ff */
[----:B------:R-:W-:Y:S02]  /*0110*/  IMAD.MOV.U32 R3, RZ, RZ, 0xff ;  /* 0x000000ffff037424 */ /* 0x000fe400078e00ff */
[----:B------:R-:W-:Y:S04]  /*0120*/  DEPBAR.LE SB2, 0x36 ;  /* 0x0000ad800000791a */ /* 0x000fe80000000000 */
[----:B------:R-:W2:Y:S02]  /*0130*/  UTCATOMSWS.FIND_AND_SET.ALIGN UP0, UR5, UR5 ;  /* 0x00000005000575e3 */ /* 0x000ea40008000800 */
[----:B--2---:R-:W-:-:S04]  /*0140*/  PLOP3.LUT P0, PT, PT, PT, UP0, 0x80, 0x8 ;  /* 0x000000000008781c */ /* 0x004fc80003f0f008 */
[----:B------:R-:W-:-:S04]  /*0150*/  SEL R2, RZ, 0xffffffff, !P0 ;  /* 0xffffffffff027807 */ /* 0x000fc80004000000 */
[----:B------:R-:W-:Y:S01]  /*0160*/  ISETP.NE.AND P0, PT, R2, RZ, PT ;  /* 0x000000ff0200720c */ /* 0x000fe20003f05270 */
[----:B------:R-:W-:-:S12]  /*0170*/  IMAD.U32 R2, RZ, RZ, UR5 ;  /* 0x00000005ff027e24 */ /* 0x000fd8000f8e00ff */
[----:B------:R-:W-:Y:S05]  /*0180*/  @P0 BRA `(.L_x_3) ;  /* 0x0000000000240947 */ /* 0x000fea0003800000 */
.L_x_4:
[----:B------:R-:W-:Y:S05]  /*0190*/  NANOSLEEP 0x64 ;  /* 0x000000640000795d */ /* 0x000fea0003800000 */
[----:B------:R-:W-:-:S05]  /*01a0*/  UMOV UR5, 0x8 ;  /* 0x0000000800057882 */ /* 0x000fca0000000000 */
[----:B------:R-:W-:Y:S04]  /*01b0*/  DEPBAR.LE SB2, 0x36 ;  /* 0x0000ad800000791a */ /* 0x000fe80000000000 */
[----:B------:R-:W2:Y:S02]  /*01c0*/  UTCATOMSWS.FIND_AND_SET.ALIGN UP0, UR5, UR5 ;  /* 0x00000005000575e3 */ /* 0x000ea40008000800 */
[----:B--2---:R-:W-:-:S04]  /*01d0*/  PLOP3.LUT P0, PT, PT, PT, UP0, 0x80, 0x8 ;  /* 0x000000000008781c */ /* 0x004fc80003f0f008 */
[----:B------:R-:W-:-:S04]  /*01e0*/  SEL R2, RZ, 0xffffffff, !P0 ;  /* 0xffffffffff027807 */ /* 0x000fc80004000000 */
[----:B------:R-:W-:Y:S01]  /*01f0*/  ISETP.NE.AND P0, PT, R2, RZ, PT ;  /* 0x000000ff0200720c */ /* 0x000fe20003f05270 */
[----:B------:R-:W-:-:S12]  /*0200*/  IMAD.U32 R2, RZ, RZ, UR5 ;  /* 0x00000005ff027e24 */ /* 0x000fd8000f8e00ff */
[----:B------:R-:W-:Y:S05]  /*0210*/  @!P0 BRA `(.L_x_4) ;  /* 0xfffffffc00dc8947 */ /* 0x000fea000383ffff */
.L_x_3:
[C---:B------:R-:W-:Y:S01]  /*0220*/  VIADD R4, R2.reuse, 0x10 ;  /* 0x0000001002047836 */ /* 0x040fe20000000000 */
[----:B------:R-:W-:Y:S01]  /*0230*/  UMOV UR5, 0x50 ;  /* 0x0000005000057882 */ /* 0x000fe20000000000 */
[----:B------:R-:W-:Y:S01]  /*0240*/  SHF.L.U32 R3, R3, R2, RZ ;  /* 0x0000000203037219 */ /* 0x000fe200000006ff */
[----:B------:R-:W-:Y:S01]  /*0250*/  ULEA UR5, UR6, UR5, 0x18 ;  /* 0x0000000506057291 */ /* 0x000fe2000f8ec0ff */
[----:B------:R-:W-:Y:S01]  /*0260*/  IMAD.SHL.U32 R2, R2, 0x20, RZ ;  /* 0x0000002002027824 */ /* 0x000fe200078e00ff */
[----:B------:R-:W-:-:S04]  /*0270*/  SHF.L.U32 R4, R5, R4, RZ ;  /* 0x0000000405047219 */ /* 0x000fc800000006ff */
[----:B------:R-:W-:-:S05]  /*0280*/  LOP3.LUT R3, R4, R3, RZ, 0xfc, !PT ;  /* 0x0000000304037212 */ /* 0x000fca00078efcff */
[----:B------:R2:W-:Y:S04]  /*0290*/  ATOMS.OR RZ, [UR5], R3 ;  /* 0x00000003ffff798c */ /* 0x0005e8000b000005 */
[----:B------:R2:W-:Y:S01]  /*02a0*/  STS [UR4], R2 ;  /* 0x00000002ff007988 */ /* 0x0005e20008000804 */
[----:B------:R-:W-:Y:S05]  /*02b0*/  BRA `(.L_x_2) ;  /* 0x0000000000107947 */ /* 0x000fea0003800000 */
.L_x_1:
[----:B------:R-:W-:Y:S01]  /*02c0*/  IMAD.MOV.U32 R3, RZ, RZ, -0x1 ;  /* 0xffffffffff037424 */ /* 0x000fe200078e00ff */
[----:B------:R-:W-:-:S04]  /*02d0*/  MOV R2, 0x300 ;  /* 0x0000030000027802 */ /* 0x000fc80000000f00 */
[----:B------:R2:W-:Y:S03]  /*02e0*/  STS [UR4], R3 ;  /* 0x00000003ff007988 */ /* 0x0005e60008000804 */
[----:B-12---:R-:W-:Y:S05]  /*02f0*/  CALL.REL.NOINC `($__internal_1_$__cuda_sm10x_tcgen05_guardrail_trap_phase_invalid_during_alloc) ;  /* 0x0000002c00dc7944 */ /* 0x006fea0003c00000 */
.L_x_2:
[----:B------:R-:W-:Y:S05]  /*0300*/  WARPSYNC.ALL ;  /* 0x0000000000007948 */ /* 0x000fea0003800000 */
[----:B------:R-:W-:Y:S01]  /*0310*/  NOP ;  /* 0x0000000000007918 */ /* 0x000fe20000000000 */
.L_x_0:
[----:B------:R-:W3:Y:S08]  /*0320*/  S2UR UR4, SR_CgaCtaId ;  /* 0x00000000000479c3 */ /* 0x000ef00000008800 */
[----:B------:R-:W-:Y:S01]  /*0330*/  BAR.SYNC.DEFER_BLOCKING 0x0 ;  /* 0x0000000000007b1d */ /* 0x000fe20000010000 */
[----:B------:R-:W-:-:S05]  /*0340*/  LOP3.LUT R10, R0, 0x7f, RZ, 0xc0, !PT ;  /* 0x0000007f000a7812 */ /* 0x000fca00078ec0ff */
[----:B------:R-:W-:Y:S02]  /*0350*/  UMOV UR14, 0x400 ;  /* 0x00000400000e7882 */ /* 0x000fe40000000000 */
[----:B------:R-:W4:Y:S08]  /*0360*/  LDC R4, c[0x0][0x398] ;  /* 0x0000e600ff047b82 */ /* 0x000f300000000800 */
[----:B------:R-:W5:Y:S01]  /*0370*/  LDC R13, c[0x0][0x3a0] ;  /* 0x0000e800ff0d7b82 */ /* 0x000f620000000800 */
[----:B---3--:R-:W-:-:S07]  /*0380*/  ULEA UR14, UR4, UR14, 0x18 ;  /* 0x0000000e040e7291 */ /* 0x008fce000f8ec0ff */
[----:B------:R-:W3:Y:S02]  /*0390*/  S2UR UR11, SR_CTAID.Y ;  /* 0x00000000000b79c3 */ /* 0x000ee40000002600 */
[----:B--2---:R-:W2:Y:S06]  /*03a0*/  LDS R3, [UR14] ;  /* 0x0000000eff037984 */ /* 0x004eac0008000800 */
[----:B------:R-:W-:Y:S06]  /*03b0*/  BAR.SYNC.DEFER_BLOCKING 0x0 ;  /* 0x0000000000007b1d */ /* 0x000fec0000010000 */
[----:B------:R-:W-:Y:S05]  /*03c0*/  @P2 BRA `(.L_x_5) ;  /* 0x0000000000182947 */ /* 0x000fea0003800000 */
[----:B------:R-:W-:Y:S01]  /*03d0*/  ELECT P0, URZ, PT ;  /* 0x0000000000ff782f */ /* 0x000fe20003800000 */
[----:B------:R-:W-:Y:S01]  /*03e0*/  IMAD.MOV.U32 R2, RZ, RZ, 0x1 ;  /* 0x00000001ff027424 */ /* 0x000fe200078e00ff */
[----:B------:R-:W-:Y:S01]  /*03f0*/  UMOV UR5, 0x40 ;  /* 0x0000004000057882 */ /* 0x000fe20000000000 */
[----:B------:R-:W-:Y:S01]  /*0400*/  UVIRTCOUNT.DEALLOC.SMPOOL 0x80 ;  /* 0x000000800000784c */ /* 0x000fe20000000000 */
[----:B------:R-:W-:-:S09]  /*0410*/  ULEA UR5, UR4, UR5, 0x18 ;  /* 0x0000000504057291 */ /* 0x000fd2000f8ec0ff */
[----:B------:R5:W-:Y:S03]  /*0420*/  @P0 STS.U8 [UR5], R2 ;  /* 0x00000002ff000988 */ /* 0x000be60008000005 */
.L_x_5:
[----:B------:R-:W5:Y:S01]  /*0430*/  S2UR UR4, SR_CTAID.Z ;  /* 0x00000000000479c3 */ /* 0x000f620000002700 */
[----:B------:R-:W4:Y:S01]  /*0440*/  LDCU UR5, c[0x0][0x370] ;  /* 0x00006e00ff0577ac */ /* 0x000f220008000800 */
[----:B------:R-:W-:Y:S01]  /*0450*/  ISETP.GE.U32.AND P0, PT, R10, 0x20, PT ;  /* 0x000000200a00780c */ /* 0x000fe20003f06070 */
[----:B----4-:R-:W-:Y:S01]  /*0460*/  VIADD R4, R4, 0xffffffff ;  /* 0xffffffff04047836 */ /* 0x010fe20000000000 */
[C---:B------:R-:W-:Y:S01]  /*0470*/  ISETP.NE.U32.AND P3, PT, R10.reuse, RZ, PT ;  /* 0x000000ff0a00720c */ /* 0x040fe20003f65070 */
[----:B------:R-:W5:Y:S01]  /*0480*/  LDCU UR6, c[0x0][0x374] ;  /* 0x00006e80ff0677ac */ /* 0x000f620008000800 */
[----:B------:R-:W-:Y:S01]  /*0490*/  LEA R11, R10, UR14, 0x2 ;  /* 0x0000000e0a0b7c11 */ /* 0x000fe2000f8e10ff */
[----:B-----5:R-:W-:Y:S01]  /*04a0*/  VIADD R12, R13, 0xffffffff ;  /* 0xffffffff0d0c7836 */ /* 0x020fe20000000000 */
[----:B------:R-:W4:Y:S01]  /*04b0*/  S2UR UR15, SR_CTAID.X ;  /* 0x00000000000f79c3 */ /* 0x000f220000002500 */
[----:B------:R-:W5:Y:S01]  /*04c0*/  LDCU.64 UR16, c[0x0][0x3c0] ;  /* 0x00007800ff1077ac */ /* 0x000f620008000a00 */
[----:B--2---:R-:W-:Y:S01]  /*04d0*/  R2UR UR32, R3 ;  /* 0x00000000032072ca */ /* 0x004fe200000e0000 */
[----:B------:R-:W-:Y:S04]  /*04e0*/  BSSY.RECONVERGENT B0, `(.L_x_6) ;  /* 0x0000011000007945 */ /* 0x000fe80003800200 */
[----:B------:R2:W-:Y:S01]  /*04f0*/  @!P0 STS [R11], RZ ;  /* 0x000000ff0b008388 */ /* 0x0005e20000000800 */
[----:B------:R-:W-:-:S03]  /*0500*/  NOP ;  /* 0x0000000000007918 */ /* 0x000fc60000000000 */
[----:B------:R2:W-:Y:S01]  /*0510*/  @!P3 STS [UR14+0x24], R4 ;  /* 0x00002404ff00b988 */ /* 0x0005e2000800080e */
[----:B---3--:R-:W-:-:S03]  /*0520*/  UIMAD UR4, UR4, UR6, UR11 ;  /* 0x00000006040472a4 */ /* 0x008fc6000f8e020b */
[----:B------:R2:W-:Y:S01]  /*0530*/  @!P3 STS [UR14+0x20], R12 ;  /* 0x0000200cff00b988 */ /* 0x0005e2000800080e */
[----:B----4-:R-:W-:-:S04]  /*0540*/  UIMAD UR4, UR4, UR5, UR15 ;  /* 0x00000005040472a4 */ /* 0x010fc8000f8e020f */
[----:B------:R-:W-:-:S04]  /*0550*/  UIMAD UR4, UR4, 0x180, URZ ;  /* 0x00000180040478a4 */ /* 0x000fc8000f8e02ff */
[----:B-----5:R-:W-:-:S04]  /*0560*/  UIADD3 UR12, UP0, UPT, UR4, UR16, URZ ;  /* 0x00000010040c7290 */ /* 0x020fc8000ff1e0ff */
[----:B------:R-:W-:Y:S01]  /*0570*/  ULEA.HI.X.SX32 UR13, UR4, UR17, 0x1, UP0 ;  /* 0x00000011040d7291 */ /* 0x000fe200080f0eff */
[----:B--2---:R-:W-:Y:S11]  /*0580*/  @P3 BRA `(.L_x_7) ;  /* 0x0000000000183947 */ /* 0x004ff60003800000 */
[----:B------:R-:W2:Y:S01]  /*0590*/  LDS R2, [UR14+0x8] ;  /* 0x0000080eff027984 */ /* 0x000ea20008000800 */
[----:B------:R-:W3:Y:S01]  /*05a0*/  LDC.64 R6, c[0x0][0x380] ;  /* 0x0000e000ff067b82 */ /* 0x000ee20000000a00 */
[----:B------:R-:W-:Y:S02]  /*05b0*/  IMAD.MOV.U32 R3, RZ, RZ, 0x70 ;  /* 0x00000070ff037424 */ /* 0x000fe400078e00ff */
[----:B---3--:R3:W-:Y:S03]  /*05c0*/  STS.64 [UR14], R6 ;  /* 0x00000006ff007988 */ /* 0x0087e60008000a0e */
[----:B--2---:R-:W-:-:S05]  /*05d0*/  LOP3.LUT R2, R2, 0x10, R3, 0xd8, !PT ;  /* 0x0000001002027812 */ /* 0x004fca00078ed803 */
[----:B------:R3:W-:Y:S02]  /*05e0*/  STS [UR14+0x8], R2 ;  /* 0x00000802ff007988 */ /* 0x0007e4000800080e */
.L_x_7:
[----:B------:R-:W-:Y:S05]  /*05f0*/  BSYNC.RECONVERGENT B0 ;  /* 0x0000000000007941 */ /* 0x000fea0003800200 */
.L_x_6:
[----:B------:R-:W-:Y:S04]  /*0600*/  BSSY.RECONVERGENT B0, `(.L_x_8) ;  /* 0x000000a000007945 */ /* 0x000fe80003800200 */
[----:B------:R-:W-:Y:S05]  /*0610*/  @P3 BRA `(.L_x_9) ;  /* 0x0000000000203947 */ /* 0x000fea0003800000 */
[----:B---3--:R-:W2:Y:S01]  /*0620*/  LDS R2, [UR14+0x34] ;  /* 0x0000340eff027984 */ /* 0x008ea20008000800 */
[----:B------:R-:W-:Y:S02]  /*0630*/  IMAD.MOV.U32 R3, RZ, RZ, 0x3f000000 ;  /* 0x3f000000ff037424 */ /* 0x000fe400078e00ff */
[----:B------:R-:W-:Y:S01]  /*0640*/  @!P3 IMAD.MOV.U32 R5, RZ, RZ, 0x7f ;  /* 0x0000007fff05b424 */ /* 0x000fe200078e00ff */
[----:B------:R-:W3:Y:S02]  /*0650*/  @!P3 LDS R6, [UR14+0x38] ;  /* 0x0000380eff06b984 */ /* 0x000ee40008000800 */
[----:B--2---:R-:W-:Y:S02]  /*0660*/  LOP3.LUT R2, R2, 0xff000000, R3, 0xb8, !PT ;  /* 0xff00000002027812 */ /* 0x004fe400078eb803 */
[----:B---3--:R-:W-:-:S03]  /*0670*/  @!P3 LOP3.LUT R3, R6, 0xff, R5, 0xb8, !PT ;  /* 0x000000ff0603b812 */ /* 0x008fc600078eb805 */
[----:B------:R2:W-:Y:S04]  /*0680*/  STS [UR14+0x34], R2 ;  /* 0x00003402ff007988 */ /* 0x0005e8000800080e */
[----:B------:R2:W-:Y:S02]  /*0690*/  @!P3 STS [UR14+0x38], R3 ;  /* 0x00003803ff00b988 */ /* 0x0005e4000800080e */
.L_x_9:
[----:B------:R-:W-:Y:S05]  /*06a0*/  BSYNC.RECONVERGENT B0 ;  /* 0x0000000000007941 */ /* 0x000fea0003800200 */
.L_x_8:
[----:B------:R-:W-:Y:S04]  /*06b0*/  BSSY.RECONVERGENT B0, `(.L_x_10) ;  /* 0x000000e000007945 */ /* 0x000fe80003800200 */
[----:B------:R-:W-:Y:S05]  /*06c0*/  @P3 BRA `(.L_x_11) ;  /* 0x0000000000303947 */ /* 0x000fea0003800000 */
[----:B--2---:R-:W2:Y:S01]  /*06d0*/  LDS R3, [UR14+0x34] ;  /* 0x0000340eff037984 */ /* 0x004ea20008000800 */
[----:B------:R-:W4:Y:S03]  /*06e0*/  LDC.64 R8, c[0x0][0x3a8] ;  /* 0x0000ea00ff087b82 */ /* 0x000f260000000a00 */
[----:B---3--:R-:W3:Y:S01]  /*06f0*/  LDS R2, [UR14+0x1c] ;  /* 0x00001c0eff027984 */ /* 0x008ee20008000800 */
[C---:B----4-:R-:W-:Y:S01]  /*0700*/  SHF.L.U64.HI R6, R8.reuse, 0x1, R9 ;  /* 0x0000000108067819 */ /* 0x050fe20000010209 */
[----:B------:R-:W-:-:S03]  /*0710*/  IMAD.SHL.U32 R5, R8, 0x2, RZ ;  /* 0x0000000208057824 */ /* 0x000fc600078e00ff */
[--C-:B------:R-:W-:Y:S02]  /*0720*/  SHF.R.U32.HI R7, RZ, 0x4, R6.reuse ;  /* 0x00000004ff077819 */ /* 0x100fe40000011606 */
[----:B------:R-:W-:-:S05]  /*0730*/  SHF.R.U64 R5, R5, 0x4, R6 ;  /* 0x0000000405057819 */ /* 0x000fca0000001206 */
[----:B------:R4:W-:Y:S01]  /*0740*/  STS [UR14+0xc], R5 ;  /* 0x00000c05ff007988 */ /* 0x0009e2000800080e */
[----:B--2---:R-:W-:Y:S02]  /*0750*/  LOP3.LUT R3, R3, 0x7, RZ, 0xb8, !PT ;  /* 0x0000000703037812 */ /* 0x004fe400078eb8ff */
[----:B---3--:R-:W-:-:S03]  /*0760*/  LOP3.LUT R2, R2, 0xf, R7, 0xb8, !PT ;  /* 0x0000000f02027812 */ /* 0x008fc600078eb807 */
[----:B------:R4:W-:Y:S04]  /*0770*/  STS [UR14+0x34], R3 ;  /* 0x00003403ff007988 */ /* 0x0009e8000800080e */
[----:B------:R4:W-:Y:S02]  /*0780*/  STS [UR14+0x1c], R2 ;  /* 0x00001c02ff007988 */ /* 0x0009e4000800080e */
.L_x_11:
[----:B------:R-:W-:Y:S05]  /*0790*/  BSYNC.RECONVERGENT B0 ;  /* 0x0000000000007941 */ /* 0x000fea0003800200 */
.L_x_10:
[----:B------:R-:W-:Y:S04]  /*07a0*/  BSSY.RECONVERGENT B1, `(.L_x_12) ;  /* 0x000001a000017945 */ /* 0x000fe80003800200 */
[----:B------:R-:W-:Y:S04]  /*07b0*/  BSSY.RELIABLE B0, `(.L_x_13) ;  /* 0x0000015000007945 */ /* 0x000fe80003800100 */
[----:B------:R-:W-:Y:S05]  /*07c0*/  @P3 BRA `(.L_x_14) ;  /* 0x0000000000203947 */ /* 0x000fea0003800000 */
[----:B--234-:R-:W2:Y:S02]  /*07d0*/  LDS R2, [UR14+0x34] ;  /* 0x0000340eff027984 */ /* 0x01cea40008000800 */
[----:B--2---:R-:W-:-:S05]  /*07e0*/  LOP3.LUT R2, R2, 0x38, RZ, 0xb8, !PT ;  /* 0x0000003802027812 */ /* 0x004fca00078eb8ff */
[----:B------:R2:W-:Y:S01]  /*07f0*/  STS [UR14+0x34], R2 ;  /* 0x00003402ff007988 */ /* 0x0005e2000800080e */
[----:B------:R-:W-:Y:S05]  /*0800*/  @P3 BRA `(.L_x_15) ;  /* 0x0000000000203947 */ /* 0x000fea0003800000 */
[----:B--2---:R-:W2:Y:S01]  /*0810*/  LDS R2, [UR14+0x8] ;  /* 0x0000080eff027984 */ /* 0x004ea20008000800 */
[----:B------:R-:W-:-:S05]  /*0820*/  IMAD.MOV.U32 R3, RZ, RZ, 0x780 ;  /* 0x00000780ff037424 */ /* 0x000fca00078e00ff */
[----:B--2---:R-:W-:-:S05]  /*0830*/  LOP3.LUT R2, R2, 0x500, R3, 0xd8, !PT ;  /* 0x0000050002027812 */ /* 0x004fca00078ed803 */
[----:B------:R5:W-:Y:S02]  /*0840*/  STS [UR14+0x8], R2 ;  /* 0x00000802ff007988 */ /* 0x000be4000800080e */
.L_x_14:
[----:B------:R-:W-:Y:S05]  /*0850*/  @P3 BRA `(.L_x_16) ;  /* 0x0000000000283947 */ /* 0x000fea0003800000 */
[----:B--2345:R-:W2:Y:S02]  /*0860*/  LDS R2, [UR14+0x8] ;  /* 0x0000080eff027984 */ /* 0x03cea40008000800 */
[----:B--2---:R-:W-:-:S05]  /*0870*/  LOP3.LUT R2, R2, 0x1800, RZ, 0xb8, !PT ;  /* 0x0000180002027812 */ /* 0x004fca00078eb8ff */
[----:B------:R3:W-:Y:S02]  /*0880*/  STS [UR14+0x8], R2 ;  /* 0x00000802ff007988 */ /* 0x0007e4000800080e */
.L_x_15:
[----:B------:R-:W-:Y:S05]  /*0890*/  @P3 BREAK.RELIABLE B0 ;  /* 0x0000000000003942 */ /* 0x000fea0003800100 */
[----:B------:R-:W-:Y:S05]  /*08a0*/  @P3 BRA `(.L_x_17) ;  /* 0x0000000000243947 */ /* 0x000fea0003800000 */
[----:B------:R-:W4:Y:S01]  /*08b0*/  LDS R3, [UR14+0x8] ;  /* 0x0000080eff037984 */ /* 0x000f220008000800 */
[----:B--23--:R-:W-:-:S05]  /*08c0*/  IMAD.MOV.U32 R2, RZ, RZ, 0x6000 ;  /* 0x00006000ff027424 */ /* 0x00cfca00078e00ff */
[----:B----4-:R-:W-:-:S04]  /*08d0*/  LOP3.LUT R2, R3, 0x6000, R2, 0xd8, !PT ;  /* 0x0000600003027812 */ /* 0x010fc800078ed802 */
[----:B------:R-:W-:-:S05]  /*08e0*/  LOP3.LUT R2, R2, 0x400000, RZ, 0xb8, !PT ;  /* 0x0040000002027812 */ /* 0x000fca00078eb8ff */
[----:B------:R2:W-:Y:S02]  /*08f0*/  STS [UR14+0x8], R2 ;  /* 0x00000802ff007988 */ /* 0x0005e4000800080e */
.L_x_16:
[----:B------:R-:W-:Y:S05]  /*0900*/  BSYNC.RELIABLE B0 ;  /* 0x0000000000007941 */ /* 0x000fea0003800100 */
.L_x_13:
[----:B--2345:R-:W2:Y:S02]  /*0910*/  @!P3 LDS R2, [UR14+0x8] ;  /* 0x0000080eff02b984 */ /* 0x03cea40008000800 */
[----:B--2---:R-:W-:-:S05]  /*0920*/  @!P3 LOP3.LUT R2, R2, 0x8000, RZ, 0xb8, !PT ;  /* 0x000080000202b812 */ /* 0x004fca00078eb8ff */
[----:B------:R4:W-:Y:S02]  /*0930*/  @!P3 STS [UR14+0x8], R2 ;  /* 0x00000802ff00b988 */ /* 0x0009e4000800080e */
.L_x_17:
[----:B------:R-:W-:Y:S05]  /*0940*/  BSYNC.RECONVERGENT B1 ;  /* 0x0000000000017941 */ /* 0x000fea0003800200 */
.L_x_12:
[----:B------:R-:W-:Y:S05]  /*0950*/  WARPSYNC.ALL ;  /* 0x0000000000007948 */ /* 0x000fea0003800000 */
[----:B------:R-:W-:Y:S01]  /*0960*/  NOP ;  /* 0x0000000000007918 */ /* 0x000fe20000000000 */
[----:B------:R-:W-:Y:S05]  /*0970*/  @P0 BRA `(.L_x_18) ;  /* 0x0000000000300947 */ /* 0x000fea0003800000 */
[----:B--234-:R-:W2:Y:S01]  /*0980*/  S2R R2, SR_LANEID ;  /* 0x0000000000027919 */ /* 0x01cea20000000000 */
[----:B------:R-:W-:Y:S05]  /*0990*/  WARPSYNC.ALL ;  /* 0x0000000000007948 */ /* 0x000fea0003800000 */
[----:B------:R-:W-:Y:S01]  /*09a0*/  NOP ;  /* 0x0000000000007918 */ /* 0x000fe20000000000 */
[----:B--2---:R-:W-:-:S05]  /*09b0*/  IMAD.SHL.U32 R5, R2, 0x4, RZ ;  /* 0x0000000402057824 */ /* 0x004fca00078e00ff */
[----:B------:R-:W2:Y:S01]  /*09c0*/  LDS R7, [R5+UR14] ;  /* 0x0000000e05077984 */ /* 0x000ea20008000800 */
[----:B------:R-:W-:-:S05]  /*09d0*/  IADD3 R2, P1, PT, R5, UR12, RZ ;  /* 0x0000000c05027c10 */ /* 0x000fca000ff3e0ff */
[----:B------:R-:W-:-:S05]  /*09e0*/  IMAD.X R3, RZ, RZ, UR13, P1 ;  /* 0x0000000dff037e24 */ /* 0x000fca00088e06ff */
[----:B--2---:R5:W2:Y:S01]  /*09f0*/  ATOMG.E.EXCH.STRONG.GPU PT, RZ, [R2], R7 ;  /* 0x0000000702ff73a8 */ /* 0x004aa200041ee100 */
[----:B------:R-:W-:-:S04]  /*0a00*/  DEPBAR {5,4,3,2,1,0} ;  /* 0x0000003f0000791a */ /* 0x000fc80000000000 */
[----:B------:R-:W3:Y:S02]  /*0a10*/  CCTL.E.C.LDCU.IV.DEEP [UR12] ;  /* 0x000000000c007540 */ /* 0x000ee40009c08000 */
[----:B---3--:R5:W-:Y:S01]  /*0a20*/  UTMACCTL.IV [UR12] ;  /* 0x000000000c0079b9 */ /* 0x008be20008000000 */
[----:B------:R-:W-:Y:S01]  /*0a30*/  NOP ;  /* 0x0000000000007918 */ /* 0x000fe20000000000 */
.L_x_18:
[----:B------:R-:W-:Y:S05]  /*0a40*/  @P0 BRA `(.L_x_19) ;  /* 0x00000000000c0947 */ /* 0x000fea0003800000 */
[----:B------:R0:W-:Y:S01]  /*0a50*/  UTMACMDFLUSH ;  /* 0x00000000000079b7 */ /* 0x0001e20000000000 */
[----:B------:R-:W-:Y:S05]  /*0a60*/  @P0 BRA `(.L_x_19) ;  /* 0x0000000000040947 */ /* 0x000fea0003800000 */
[----:B------:R-:W-:-:S04]  /*0a70*/  DEPBAR.LE SB0, 0x0 ;  /* 0x000080000000791a */ /* 0x000fc80000000000 */
.L_x_19:
[----:B------:R-:W-:Y:S05]  /*0a80*/  WARPSYNC.ALL ;  /* 0x0000000000007948 */ /* 0x000fea0003800000 */
[----:B------:R-:W-:Y:S01]  /*0a90*/  NOP ;  /* 0x0000000000007918 */ /* 0x000fe20000000000 */
[----:B--2---:R-:W-:Y:S06]  /*0aa0*/  BAR.SYNC.DEFER_BLOCKING 0x0 ;  /* 0x0000000000007b1d */ /* 0x004fec0000010000 */
[----:B------:R-:W-:Y:S02]  /*0ab0*/  BSSY.RECONVERGENT B1, `(.L_x_20) ;  /* 0x000000b000017945 */ /* 0x000fe40003800200 */
[----:B------:R-:W-:Y:S06]  /*0ac0*/  BAR.SYNC.DEFER_BLOCKING 0x0 ;  /* 0x0000000000007b1d */ /* 0x000fec0000010000 */
[----:B------:R2:W-:Y:S01]  /*0ad0*/  @!P0 STS [R11], RZ ;  /* 0x000000ff0b008388 */ /* 0x0005e20000000800 */
[----:B------:R-:W-:Y:S01]  /*0ae0*/  NOP ;  /* 0x0000000000007918 */ /* 0x000fe20000000000 */
[----:B------:R-:W-:Y:S05]  /*0af0*/  @P3 BRA `(.L_x_21) ;  /* 0x0000000000183947 */ /* 0x000fea0003800000 */
[----:B---345:R-:W3:Y:S01]  /*0b00*/  LDS R2, [UR14+0x8] ;  /* 0x0000080eff027984 */ /* 0x038ee20008000800 */
[----:B------:R-:W4:Y:S01]  /*0b10*/  LDC.64 R6, c[0x0][0x388] ;  /* 0x0000e200ff067b82 */ /* 0x000f220000000a00 */
[----:B------:R-:W-:Y:S02]  /*0b20*/  IMAD.MOV.U32 R3, RZ, RZ, 0x70 ;  /* 0x00000070ff037424 */ /* 0x000fe400078e00ff */
[----:B----4-:R4:W-:Y:S03]  /*0b30*/  STS.64 [UR14], R6 ;  /* 0x00000006ff007988 */ /* 0x0109e60008000a0e */
[----:B---3--:R-:W-:-:S05]  /*0b40*/  LOP3.LUT R2, R2, 0x10, R3, 0xd8, !PT ;  /* 0x0000001002027812 */ /* 0x008fca00078ed803 */
[----:B------:R4:W-:Y:S02]  /*0b50*/  STS [UR14+0x8], R2 ;  /* 0x00000802ff007988 */ /* 0x0009e4000800080e */
.L_x_21:
[----:B-----5:R-:W-:Y:S05]  /*0b60*/  BSYNC.RECONVERGENT B1 ;  /* 0x0000000000017941 */ /* 0x020fea0003800200 */
.L_x_20:
[----:B------:R-:W-:Y:S04]  /*0b70*/  BSSY.RECONVERGENT B2, `(.L_x_22) ;  /* 0x000000f000027945 */ /* 0x000fe80003800200 */
[----:B------:R-:W-:Y:S04]  /*0b80*/  BSSY.RELIABLE B1, `(.L_x_23) ;  /* 0x000000c000017945 */ /* 0x000fe80003800100 */
[----:B------:R-:W-:Y:S05]  /*0b90*/  @P3 BRA `(.L_x_24) ;  /* 0x0000000000283947 */ /* 0x000fea0003800000 */
[----:B---34-:R-:W3:Y:S01]  /*0ba0*/  LDS R2, [UR14+0x34] ;  /* 0x0000340eff027984 */ /* 0x018ee20008000800 */
[----:B------:R-:W-:Y:S01]  /*0bb0*/  IMAD.MOV.U32 R3, RZ, RZ, 0x3f000000 ;  /* 0x3f000000ff037424 */ /* 0x000fe200078e00ff */
[----:B------:R-:W-:Y:S05]  /*0bc0*/  @P3 BREAK.RELIABLE B1 ;  /* 0x0000000000013942 */ /* 0x000fea0003800100 */
[----:B---3--:R-:W-:-:S05]  /*0bd0*/  LOP3.LUT R2, R2, 0xff000000, R3, 0xb8, !PT ;  /* 0xff00000002027812 */ /* 0x008fca00078eb803 */
[----:B------:R3:W-:Y:S01]  /*0be0*/  STS [UR14+0x34], R2 ;  /* 0x00003402ff007988 */ /* 0x0007e2000800080e */
[----:B------:R-:W-:Y:S05]  /*0bf0*/  @P3 BRA `(.L_x_25) ;  /* 0x0000000000183947 */ /* 0x000fea0003800000 */
[----:B---3--:R-:W3:Y:S01]  /*0c00*/  LDS R2, [UR14+0x38] ;  /* 0x0000380eff027984 */ /* 0x008ee20008000800 */
[----:B------:R-:W-:-:S05]  /*0c10*/  IMAD.MOV.U32 R3, RZ, RZ, 0xff ;  /* 0x000000ffff037424 */ /* 0x000fca00078e00ff */
[----:B---3--:R-:W-:-:S05]  /*0c20*/  LOP3.LUT R2, R2, 0xff, R3, 0xb8, !PT ;  /* 0x000000ff02027812 */ /* 0x008fca00078eb803 */
[----:B------:R5:W-:Y:S02]  /*0c30*/  STS [UR14+0x38], R2 ;  /* 0x00003802ff007988 */ /* 0x000be4000800080e */
.L_x_24:
[----:B------:R-:W-:Y:S05]  /*0c40*/  BSYNC.RELIABLE B1 ;  /* 0x0000000000017941 */ /* 0x000fea0003800100 */
.L_x_23:
[----:B------:R2:W-:Y:S02]  /*0c50*/  @!P3 STS [UR14+0x20], R12 ;  /* 0x0000200cff00b988 */ /* 0x0005e4000800080e */
.L_x_25:
[----:B------:R-:W-:Y:S05]  /*0c60*/  BSYNC.RECONVERGENT B2 ;  /* 0x0000000000027941 */ /* 0x000fea0003800200 */
.L_x_22:
[----:B------:R-:W-:Y:S05]  /*0c70*/  WARPSYNC.ALL ;  /* 0x0000000000007948 */ /* 0x000fea0003800000 */
[----:B------:R-:W-:Y:S01]  /*0c80*/  NOP ;  /* 0x0000000000007918 */ /* 0x000fe20000000000 */
[----:B------:R-:W2:Y:S01]  /*0c90*/  LDC R5, c[0x0][0x39c] ;  /* 0x0000e700ff057b82 */ /* 0x000ea20000000800 */
[----:B------:R-:W-:Y:S01]  /*0ca0*/  BSSY.RECONVERGENT B2, `(.L_x_26) ;  /* 0x0000010000027945 */ /* 0x000fe20003800200 */
[----:B--2---:R-:W-:-:S05]  /*0cb0*/  VIADD R5, R5, 0xffffffff ;  /* 0xffffffff05057836 */ /* 0x004fca0000000000 */
[----:B------:R2:W-:Y:S01]  /*0cc0*/  @!P3 STS [UR14+0x24], R5 ;  /* 0x00002405ff00b988 */ /* 0x0005e2000800080e */
[----:B------:R-:W-:Y:S05]  /*0cd0*/  @P3 BRA `(.L_x_27) ;  /* 0x0000000000303947 */ /* 0x000fea0003800000 */
[----:B------:R-:W2:Y:S01]  /*0ce0*/  LDS R3, [UR14+0x34] ;  /* 0x0000340eff037984 */ /* 0x000ea20008000800 */
[----:B----4-:R-:W4:Y:S03]  /*0cf0*/  LDC.64 R6, c[0x0][0x3b0] ;  /* 0x0000ec00ff067b82 */ /* 0x010f260000000a00 */
[----:B---3-5:R-:W3:Y:S01]  /*0d00*/  LDS R2, [UR14+0x1c] ;  /* 0x00001c0eff027984 */ /* 0x028ee20008000800 */
        /* <DEDUP_REMOVED lines=9> */
.L_x_27:
[----:B------:R-:W-:Y:S05]  /*0da0*/  BSYNC.RECONVERGENT B2 ;  /* 0x0000000000027941 */ /* 0x000fea0003800200 */
.L_x_26:
[----:B------:R-:W-:Y:S04]  /*0db0*/  BSSY.RECONVERGENT B3, `(.L_x_28) ;  /* 0x000001a000037945 */ /* 0x000fe80003800200 */
[----:B------:R-:W-:Y:S04]  /*0dc0*/  BSSY.RELIABLE B2, `(.L_x_29) ;  /* 0x0000015000027945 */ /* 0x000fe80003800100 */
[----:B------:R-:W-:Y:S05]  /*0dd0*/  @P3 BRA `(.L_x_30) ;  /* 0x0000000000203947 */ /* 0x000fea0003800000 */
[----:B---345:R-:W3:Y:S02]  /*0de0*/  LDS R2, [UR14+0x34] ;  /* 0x0000340eff027984 */ /* 0x038ee40008000800 */
[----:B---3--:R-:W-:-:S05]  /*0df0*/  LOP3.LUT R2, R2, 0x38, RZ, 0xb8, !PT ;  /* 0x0000003802027812 */ /* 0x008fca00078eb8ff */
[----:B------:R3:W-:Y:S01]  /*0e00*/  STS [UR14+0x34], R2 ;  /* 0x00003402ff007988 */ /* 0x0007e2000800080e */
[----:B------:R-:W-:Y:S05]  /*0e10*/  @P3 BRA `(.L_x_31) ;  /* 0x0000000000203947 */ /* 0x000fea0003800000 */
[----:B---3--:R-:W3:Y:S01]  /*0e20*/  LDS R2, [UR14+0x8] ;  /* 0x0000080eff027984 */ /* 0x008ee20008000800 */
[----:B------:R-:W-:-:S05]  /*0e30*/  IMAD.MOV.U32 R3, RZ, RZ, 0x780 ;  /* 0x00000780ff037424 */ /* 0x000fca00078e00ff */
[----:B---3--:R-:W-:-:S05]  /*0e40*/  LOP3.LUT R2, R2, 0x500, R3, 0xd8, !PT ;  /* 0x0000050002027812 */ /* 0x008fca00078ed803 */
[----:B------:R3:W-:Y:S02]  /*0e50*/  STS [UR14+0x8], R2 ;  /* 0x00000802ff007988 */ /* 0x0007e4000800080e */
.L_x_30:
[----:B------:R-:W-:Y:S05]  /*0e60*/  @P3 BRA `(.L_x_32) ;  /* 0x0000000000283947 */ /* 0x000fea0003800000 */
[----:B---345:R-:W3:Y:S02]  /*0e70*/  LDS R2, [UR14+0x8] ;  /* 0x0000080eff027984 */ /* 0x038ee40008000800 */
[----:B---3--:R-:W-:-:S05]  /*0e80*/  LOP3.LUT R2, R2, 0x1800, RZ, 0xb8, !PT ;  /* 0x0000180002027812 */ /* 0x008fca00078eb8ff */
[----:B------:R4:W-:Y:S02]  /*0e90*/  STS [UR14+0x8], R2 ;  /* 0x00000802ff007988 */ /* 0x0009e4000800080e */
.L_x_31:
[----:B------:R-:W-:Y:S05]  /*0ea0*/  @P3 BREAK.RELIABLE B2 ;  /* 0x0000000000023942 */ /* 0x000fea0003800100 */
[----:B------:R-:W-:Y:S05]  /*0eb0*/  @P3 BRA `(.L_x_33) ;  /* 0x0000000000243947 */ /* 0x000fea0003800000 */
[----:B---34-:R-:W3:Y:S01]  /*0ec0*/  LDS R2, [UR14+0x8] ;  /* 0x0000080eff027984 */ /* 0x018ee20008000800 */
[----:B------:R-:W-:-:S05]  /*0ed0*/  IMAD.MOV.U32 R3, RZ, RZ, 0x6000 ;  /* 0x00006000ff037424 */ /* 0x000fca00078e00ff */
[----:B---3--:R-:W-:-:S04]  /*0ee0*/  LOP3.LUT R2, R2, 0x6000, R3, 0xd8, !PT ;  /* 0x0000600002027812 */ /* 0x008fc800078ed803 */
[----:B------:R-:W-:-:S05]  /*0ef0*/  LOP3.LUT R2, R2, 0x400000, RZ, 0xb8, !PT ;  /* 0x0040000002027812 */ /* 0x000fca00078eb8ff */
[----:B------:R3:W-:Y:S02]  /*0f00*/  STS [UR14+0x8], R2 ;  /* 0x00000802ff007988 */ /* 0x0007e4000800080e */
.L_x_32:
[----:B------:R-:W-:Y:S05]  /*0f10*/  BSYNC.RELIABLE B2 ;  /* 0x0000000000027941 */ /* 0x000fea0003800100 */
.L_x_29:
[----:B---345:R-:W3:Y:S02]  /*0f20*/  @!P3 LDS R2, [UR14+0x8] ;  /* 0x0000080eff02b984 */ /* 0x038ee40008000800 */
[----:B---3--:R-:W-:-:S05]  /*0f30*/  @!P3 LOP3.LUT R2, R2, 0x8000, RZ, 0xb8, !PT ;  /* 0x000080000202b812 */ /* 0x008fca00078eb8ff */
[----:B------:R5:W-:Y:S02]  /*0f40*/  @!P3 STS [UR14+0x8], R2 ;  /* 0x00000802ff00b988 */ /* 0x000be4000800080e */
.L_x_33:
[----:B------:R-:W-:Y:S05]  /*0f50*/  BSYNC.RECONVERGENT B3 ;  /* 0x0000000000037941 */ /* 0x000fea0003800200 */
.L_x_28:
[----:B------:R-:W-:Y:S05]  /*0f60*/  WARPSYNC.ALL ;  /* 0x0000000000007948 */ /* 0x000fea0003800000 */
[----:B------:R-:W-:Y:S01]  /*0f70*/  NOP ;  /* 0x0000000000007918 */ /* 0x000fe20000000000 */
[----:B------:R-:W-:-:S04]  /*0f80*/  UIADD3 UR5, UPT, UPT, UR4, 0x80, URZ ;  /* 0x0000008004057890 */ /* 0x000fc8000fffe0ff */
[----:B------:R-:W-:-:S04]  /*0f90*/  UIADD3 UR6, UP0, UPT, UR5, UR16, URZ ;  /* 0x0000001005067290 */ /* 0x000fc8000ff1e0ff */
[----:B------:R-:W-:Y:S01]  /*0fa0*/  ULEA.HI.X.SX32 UR7, UR5, UR17, 0x1, UP0 ;  /* 0x0000001105077291 */ /* 0x000fe200080f0eff */
[----:B------:R-:W-:Y:S11]  /*0fb0*/  @P0 BRA `(.L_x_34) ;  /* 0x0000000000300947 */ /* 0x000ff60003800000 */
[----:B---345:R-:W3:Y:S01]  /*0fc0*/  S2R R2, SR_LANEID ;  /* 0x0000000000027919 */ /* 0x038ee20000000000 */
[----:B------:R-:W-:Y:S05]  /*0fd0*/  WARPSYNC.ALL ;  /* 0x0000000000007948 */ /* 0x000fea0003800000 */
[----:B------:R-:W-:Y:S01]  /*0fe0*/  NOP ;  /* 0x0000000000007918 */ /* 0x000fe20000000000 */
[----:B---3--:R-:W-:-:S05]  /*0ff0*/  IMAD.SHL.U32 R6, R2, 0x4, RZ ;  /* 0x0000000402067824 */ /* 0x008fca00078e00ff */
[----:B------:R-:W3:Y:S01]  /*1000*/  LDS R7, [R6+UR14] ;  /* 0x0000000e06077984 */ /* 0x000ee20008000800 */
[----:B------:R-:W-:-:S05]  /*1010*/  IADD3 R2, P1, PT, R6, UR6, RZ ;  /* 0x0000000606027c10 */ /* 0x000fca000ff3e0ff */
[----:B------:R-:W-:-:S05]  /*1020*/  IMAD.X R3, RZ, RZ, UR7, P1 ;  /* 0x00000007ff037e24 */ /* 0x000fca00088e06ff */
[----:B---3--:R3:W4:Y:S01]  /*1030*/  ATOMG.E.EXCH.STRONG.GPU PT, RZ, [R2], R7 ;  /* 0x0000000702ff73a8 */ /* 0x00872200041ee100 */
[----:B------:R-:W-:-:S04]  /*1040*/  DEPBAR {5,4,3,2,1,0} ;  /* 0x0000003f0000791a */ /* 0x000fc80000000000 */
[----:B------:R-:W5:Y:S02]  /*1050*/  CCTL.E.C.LDCU.IV.DEEP [UR6] ;  /* 0x0000000006007540 */ /* 0x000f640009c08000 */
[----:B-----5:R3:W-:Y:S01]  /*1060*/  UTMACCTL.IV [UR6] ;  /* 0x00000000060079b9 */ /* 0x0207e20008000000 */
[----:B------:R-:W-:Y:S01]  /*1070*/  NOP ;  /* 0x0000000000007918 */ /* 0x000fe20000000000 */
.L_x_34:
[----:B------:R-:W-:Y:S05]  /*1080*/  @P0 BRA `(.L_x_35) ;  /* 0x00000000000c0947 */ /* 0x000fea0003800000 */
[----:B------:R0:W-:Y:S01]  /*1090*/  UTMACMDFLUSH ;  /* 0x00000000000079b7 */ /* 0x0001e20000000000 */
[----:B------:R-:W-:Y:S05]  /*10a0*/  @P0 BRA `(.L_x_35) ;  /* 0x0000000000040947 */ /* 0x000fea0003800000 */
[----:B------:R-:W-:-:S04]  /*10b0*/  DEPBAR.LE SB0, 0x0 ;  /* 0x000080000000791a */ /* 0x000fc80000000000 */
.L_x_35:
[----:B------:R-:W-:Y:S05]  /*10c0*/  WARPSYNC.ALL ;  /* 0x0000000000007948 */ /* 0x000fea0003800000 */
[----:B------:R-:W-:Y:S01]  /*10d0*/  NOP ;  /* 0x0000000000007918 */ /* 0x000fe20000000000 */
[----:B----4-:R-:W-:Y:S06]  /*10e0*/  BAR.SYNC.DEFER_BLOCKING 0x0 ;  /* 0x0000000000007b1d */ /* 0x010fec0000010000 */
[----:B------:R-:W-:Y:S02]  /*10f0*/  BSSY.RECONVERGENT B3, `(.L_x_36) ;  /* 0x000000b000037945 */ /* 0x000fe40003800200 */
[----:B------:R-:W-:Y:S06]  /*1100*/  BAR.SYNC.DEFER_BLOCKING 0x0 ;  /* 0x0000000000007b1d */ /* 0x000fec0000010000 */
[----:B------:R4:W-:Y:S01]  /*1110*/  @!P0 STS [R11], RZ ;  /* 0x000000ff0b008388 */ /* 0x0009e20000000800 */
[----:B------:R-:W-:Y:S01]  /*1120*/  NOP ;  /* 0x0000000000007918 */ /* 0x000fe20000000000 */
[----:B------:R-:W-:Y:S05]  /*1130*/  @P3 BRA `(.L_x_37) ;  /* 0x0000000000183947 */ /* 0x000fea0003800000 */
[----:B---3-5:R-:W3:Y:S01]  /*1140*/  LDS R2, [UR14+0x8] ;  /* 0x0000080eff027984 */ /* 0x028ee20008000800 */
[----:B------:R-:W5:Y:S01]  /*1150*/  LDC.64 R6, c[0x0][0x390] ;  /* 0x0000e400ff067b82 */ /* 0x000f620000000a00 */
[----:B------:R-:W-:Y:S02]  /*1160*/  IMAD.MOV.U32 R3, RZ, RZ, 0x70 ;  /* 0x00000070ff037424 */ /* 0x000fe400078e00ff */
[----:B-----5:R5:W-:Y:S03]  /*1170*/  STS.64 [UR14], R6 ;  /* 0x00000006ff007988 */ /* 0x020be60008000a0e */
[----:B---3--:R-:W-:-:S05]  /*1180*/  LOP3.LUT R2, R2, 0x10, R3, 0xd8, !PT ;  /* 0x0000001002027812 */ /* 0x008fca00078ed803 */
[----:B------:R5:W-:Y:S02]  /*1190*/  STS [UR14+0x8], R2 ;  /* 0x00000802ff007988 */ /* 0x000be4000800080e */
.L_x_37:
[----:B---3--:R-:W-:Y:S05]  /*11a0*/  BSYNC.RECONVERGENT B3 ;  /* 0x0000000000037941 */ /* 0x008fea0003800200 */
.L_x_36:
[----:B------:R-:W-:Y:S04]  /*11b0*/  BSSY.RECONVERGENT B4, `(.L_x_38) ;  /* 0x0000011000047945 */ /* 0x000fe80003800200 */
[----:B------:R-:W-:Y:S04]  /*11c0*/  BSSY.RELIABLE B3, `(.L_x_39) ;  /* 0x000000e000037945 */ /* 0x000fe80003800100 */
[----:B------:R-:W-:Y:S05]  /*11d0*/  @P3 BRA `(.L_x_40) ;  /* 0x0000000000243947 */ /* 0x000fea0003800000 */
[----:B-----5:R-:W3:Y:S01]  /*11e0*/  LDS R2, [UR14+0x34] ;  /* 0x0000340eff027984 */ /* 0x020ee20008000800 */
[----:B------:R-:W-:-:S05]  /*11f0*/  IMAD.MOV.U32 R3, RZ, RZ, 0x3f000000 ;  /* 0x3f000000ff037424 */ /* 0x000fca00078e00ff */
[----:B---3--:R-:W-:-:S05]  /*1200*/  LOP3.LUT R2, R2, 0xff000000, R3, 0xb8, !PT ;  /* 0xff00000002027812 */ /* 0x008fca00078eb803 */
[----:B------:R3:W-:Y:S01]  /*1210*/  STS [UR14+0x34], R2 ;  /* 0x00003402ff007988 */ /* 0x0007e2000800080e */
[----:B------:R-:W-:Y:S05]  /*1220*/  @P3 BRA `(.L_x_41) ;  /* 0x00000000001c3947 */ /* 0x000fea0003800000 */
[----:B---3--:R-:W3:Y:S01]  /*1230*/  LDS R2, [UR14+0x38] ;  /* 0x0000380eff027984 */ /* 0x008ee20008000800 */
[----:B------:R-:W-:-:S05]  /*1240*/  IMAD.MOV.U32 R3, RZ, RZ, 0x7f ;  /* 0x0000007fff037424 */ /* 0x000fca00078e00ff */
[----:B---3--:R-:W-:-:S05]  /*1250*/  LOP3.LUT R2, R2, 0xff, R3, 0xb8, !PT ;  /* 0x000000ff02027812 */ /* 0x008fca00078eb803 */
[----:B------:R3:W-:Y:S02]  /*1260*/  STS [UR14+0x38], R2 ;  /* 0x00003802ff007988 */ /* 0x0007e4000800080e */
.L_x_40:
[----:B------:R-:W-:Y:S05]  /*1270*/  @P3 BREAK.RELIABLE B3 ;  /* 0x0000000000033942 */ /* 0x000fea0003800100 */
[----:B------:R-:W-:Y:S05]  /*1280*/  @P3 BRA `(.L_x_42) ;  /* 0x00000000000c3947 */ /* 0x000fea0003800000 */
[----:B------:R2:W-:Y:S02]  /*1290*/  STS [UR14+0x20], R5 ;  /* 0x00002005ff007988 */ /* 0x0005e4000800080e */
.L_x_41:
[----:B------:R-:W-:Y:S05]  /*12a0*/  BSYNC.RELIABLE B3 ;  /* 0x0000000000037941 */ /* 0x000fea0003800100 */
.L_x_39:
[----:B------:R2:W-:Y:S02]  /*12b0*/  @!P3 STS [UR14+0x24], R4 ;  /* 0x00002404ff00b988 */ /* 0x0005e4000800080e */
.L_x_42:
[----:B------:R-:W-:Y:S05]  /*12c0*/  BSYNC.RECONVERGENT B4 ;  /* 0x0000000000047941 */ /* 0x000fea0003800200 */
.L_x_38:
[----:B------:R-:W-:Y:S05]  /*12d0*/  WARPSYNC.ALL ;  /* 0x0000000000007948 */ /* 0x000fea0003800000 */
[----:B------:R-:W-:Y:S01]  /*12e0*/  NOP ;  /* 0x0000000000007918 */ /* 0x000fe20000000000 */
[----:B------:R-:W-:Y:S04]  /*12f0*/  BSSY.RECONVERGENT B4, `(.L_x_43) ;  /* 0x000000e000047945 */ /* 0x000fe80003800200 */
[----:B------:R-:W-:Y:S05]  /*1300*/  @P3 BRA `(.L_x_44) ;  /* 0x0000000000303947 */ /* 0x000fea0003800000 */
[----:B------:R-:W2:Y:S02]  /*1310*/  LDS R3, [UR14+0x34] ;  /* 0x0000340eff037984 */ /* 0x000ea40008000800 */
[----:B--2---:R-:W2:Y:S02]  /*1320*/  LDC.64 R4, c[0x0][0x3b8] ;  /* 0x0000ee00ff047b82 */ /* 0x004ea40000000a00 */
[----:B---3-5:R-:W3:Y:S01]  /*1330*/  LDS R2, [UR14+0x1c] ;  /* 0x00001c0eff027984 */ /* 0x028ee20008000800 */
[C---:B--2---:R-:W-:Y:S01]  /*1340*/  SHF.L.U64.HI R5, R4.reuse, 0x1, R5 ;  /* 0x0000000104057819 */ /* 0x044fe20000010205 */
[----:B------:R-:W-:-:S03]  /*1350*/  IMAD.SHL.U32 R4, R4, 0x2, RZ ;  /* 0x0000000204047824 */ /* 0x000fc600078e00ff */
[--C-:B------:R-:W-:Y:S02]  /*1360*/  SHF.R.U32.HI R7, RZ, 0x4, R5.reuse ;  /* 0x00000004ff077819 */ /* 0x100fe40000011605 */
[----:B------:R-:W-:-:S05]  /*1370*/  SHF.R.U64 R4, R4, 0x4, R5 ;  /* 0x0000000404047819 */ /* 0x000fca0000001205 */
[----:B------:R2:W-:Y:S01]  /*1380*/  STS [UR14+0xc], R4 ;  /* 0x00000c04ff007988 */ /* 0x0005e2000800080e */
[----:B------:R-:W-:Y:S02]  /*1390*/  LOP3.LUT R3, R3, 0x7, RZ, 0xb8, !PT ;  /* 0x0000000703037812 */ /* 0x000fe400078eb8ff */
[----:B---3--:R-:W-:-:S03]  /*13a0*/  LOP3.LUT R2, R2, 0xf, R7, 0xb8, !PT ;  /* 0x0000000f02027812 */ /* 0x008fc600078eb807 */
[----:B------:R2:W-:Y:S04]  /*13b0*/  STS [UR14+0x34], R3 ;  /* 0x00003403ff007988 */ /* 0x0005e8000800080e */
[----:B------:R2:W-:Y:S02]  /*13c0*/  STS [UR14+0x1c], R2 ;  /* 0x00001c02ff007988 */ /* 0x0005e4000800080e */
.L_x_44:
[----:B------:R-:W-:Y:S05]  /*13d0*/  BSYNC.RECONVERGENT B4 ;  /* 0x0000000000047941 */ /* 0x000fea0003800200 */
.L_x_43:
[----:B------:R-:W-:Y:S04]  /*13e0*/  BSSY.RECONVERGENT B5, `(.L_x_45) ;  /* 0x000001a000057945 */ /* 0x000fe80003800200 */
[----:B------:R-:W-:Y:S04]  /*13f0*/  BSSY.RELIABLE B4, `(.L_x_46) ;  /* 0x0000015000047945 */ /* 0x000fe80003800100 */
[----:B------:R-:W-:Y:S05]  /*1400*/  @P3 BRA `(.L_x_47) ;  /* 0x0000000000203947 */ /* 0x000fea0003800000 */
[----:B--23-5:R-:W2:Y:S02]  /*1410*/  LDS R2, [UR14+0x34] ;  /* 0x0000340eff027984 */ /* 0x02cea40008000800 */
[----:B--2---:R-:W-:-:S05]  /*1420*/  LOP3.LUT R2, R2, 0x38, RZ, 0xb8, !PT ;  /* 0x0000003802027812 */ /* 0x004fca00078eb8ff */
[----:B------:R2:W-:Y:S01]  /*1430*/  STS [UR14+0x34], R2 ;  /* 0x00003402ff007988 */ /* 0x0005e2000800080e */
[----:B------:R-:W-:Y:S05]  /*1440*/  @P3 BRA `(.L_x_48) ;  /* 0x0000000000203947 */ /* 0x000fea0003800000 */
[----:B--2---:R-:W2:Y:S01]  /*1450*/  LDS R2, [UR14+0x8] ;  /* 0x0000080eff027984 */ /* 0x004ea20008000800 */
[----:B------:R-:W-:-:S05]  /*1460*/  IMAD.MOV.U32 R3, RZ, RZ, 0x780 ;  /* 0x00000780ff037424 */ /* 0x000fca00078e00ff */
[----:B--2---:R-:W-:-:S05]  /*1470*/  LOP3.LUT R2, R2, 0x500, R3, 0xd8, !PT ;  /* 0x0000050002027812 */ /* 0x004fca00078ed803 */
[----:B------:R2:W-:Y:S02]  /*1480*/  STS [UR14+0x8], R2 ;  /* 0x00000802ff007988 */ /* 0x0005e4000800080e */
.L_x_47:
[----:B------:R-:W-:Y:S05]  /*1490*/  @P3 BRA `(.L_x_49) ;  /* 0x0000000000283947 */ /* 0x000fea0003800000 */
[----:B--23-5:R-:W2:Y:S02]  /*14a0*/  LDS R2, [UR14+0x8] ;  /* 0x0000080eff027984 */ /* 0x02cea40008000800 */
[----:B--2---:R-:W-:-:S05]  /*14b0*/  LOP3.LUT R2, R2, 0x1800, RZ, 0xb8, !PT ;  /* 0x0000180002027812 */ /* 0x004fca00078eb8ff */
[----:B------:R3:W-:Y:S02]  /*14c0*/  STS [UR14+0x8], R2 ;  /* 0x00000802ff007988 */ /* 0x0007e4000800080e */
.L_x_48:
[----:B------:R-:W-:Y:S05]  /*14d0*/  @P3 BREAK.RELIABLE B4 ;  /* 0x0000000000043942 */ /* 0x000fea0003800100 */
[----:B------:R-:W-:Y:S05]  /*14e0*/  @P3 BRA `(.L_x_50) ;  /* 0x0000000000243947 */ /* 0x000fea0003800000 */
[----:B--23--:R-:W2:Y:S01]  /*14f0*/  LDS R2, [UR14+0x8] ;  /* 0x0000080eff027984 */ /* 0x00cea20008000800 */
[----:B------:R-:W-:-:S05]  /*1500*/  IMAD.MOV.U32 R3, RZ, RZ, 0x6000 ;  /* 0x00006000ff037424 */ /* 0x000fca00078e00ff */
[----:B--2---:R-:W-:-:S04]  /*1510*/  LOP3.LUT R2, R2, 0x6000, R3, 0xd8, !PT ;  /* 0x0000600002027812 */ /* 0x004fc800078ed803 */
[----:B------:R-:W-:-:S05]  /*1520*/  LOP3.LUT R2, R2, 0x400000, RZ, 0xb8, !PT ;  /* 0x0040000002027812 */ /* 0x000fca00078eb8ff */
[----:B------:R2:W-:Y:S02]  /*1530*/  STS [UR14+0x8], R2 ;  /* 0x00000802ff007988 */ /* 0x0005e4000800080e */
.L_x_49:
[----:B------:R-:W-:Y:S05]  /*1540*/  BSYNC.RELIABLE B4 ;  /* 0x0000000000047941 */ /* 0x000fea0003800100 */
.L_x_46:
[----:B--23-5:R-:W2:Y:S02]  /*1550*/  @!P3 LDS R2, [UR14+0x8] ;  /* 0x0000080eff02b984 */ /* 0x02cea40008000800 */
[----:B--2---:R-:W-:-:S05]  /*1560*/  @!P3 LOP3.LUT R2, R2, 0x8000, RZ, 0xb8, !PT ;  /* 0x000080000202b812 */ /* 0x004fca00078eb8ff */
[----:B------:R5:W-:Y:S02]  /*1570*/  @!P3 STS [UR14+0x8], R2 ;  /* 0x00000802ff00b988 */ /* 0x000be4000800080e */
.L_x_50:
[----:B------:R-:W-:Y:S05]  /*1580*/  BSYNC.RECONVERGENT B5 ;  /* 0x0000000000057941 */ /* 0x000fea0003800200 */
.L_x_45:
[----:B------:R-:W-:Y:S05]  /*1590*/  WARPSYNC.ALL ;  /* 0x0000000000007948 */ /* 0x000fea0003800000 */
[----:B------:R-:W-:Y:S01]  /*15a0*/  NOP ;  /* 0x0000000000007918 */ /* 0x000fe20000000000 */
[----:B------:R-:W-:-:S04]  /*15b0*/  UIADD3 UR4, UPT, UPT, UR4, 0x100, URZ ;  /* 0x0000010004047890 */ /* 0x000fc8000fffe0ff */
[----:B------:R-:W-:-:S04]  /*15c0*/  UIADD3 UR16, UP0, UPT, UR4, UR16, URZ ;  /* 0x0000001004107290 */ /* 0x000fc8000ff1e0ff */
[----:B------:R-:W-:Y:S01]  /*15d0*/  ULEA.HI.X.SX32 UR17, UR4, UR17, 0x1, UP0 ;  /* 0x0000001104117291 */ /* 0x000fe200080f0eff */
[----:B------:R-:W-:Y:S11]  /*15e0*/  @P0 BRA `(.L_x_51) ;  /* 0x0000000000300947 */ /* 0x000ff60003800000 */
[----:B--23-5:R-:W2:Y:S01]  /*15f0*/  S2R R2, SR_LANEID ;  /* 0x0000000000027919 */ /* 0x02cea20000000000 */
[----:B------:R-:W-:Y:S05]  /*1600*/  WARPSYNC.ALL ;  /* 0x0000000000007948 */ /* 0x000fea0003800000 */
[----:B------:R-:W-:Y:S01]  /*1610*/  NOP ;  /* 0x0000000000007918 */ /* 0x000fe20000000000 */
[----:B--2---:R-:W-:-:S05]  /*1620*/  IMAD.SHL.U32 R4, R2, 0x4, RZ ;  /* 0x0000000402047824 */ /* 0x004fca00078e00ff */
[----:B------:R-:W2:Y:S01]  /*1630*/  LDS R5, [R4+UR14] ;  /* 0x0000000e04057984 */ /* 0x000ea20008000800 */
[----:B------:R-:W-:-:S05]  /*1640*/  IADD3 R2, P1, PT, R4, UR16, RZ ;  /* 0x0000001004027c10 */ /* 0x000fca000ff3e0ff */
[----:B------:R-:W-:-:S05]  /*1650*/  IMAD.X R3, RZ, RZ, UR17, P1 ;  /* 0x00000011ff037e24 */ /* 0x000fca00088e06ff */
[----:B--2---:R2:W3:Y:S01]  /*1660*/  ATOMG.E.EXCH.STRONG.GPU PT, RZ, [R2], R5 ;  /* 0x0000000502ff73a8 */ /* 0x0044e200041ee100 */
[----:B------:R-:W-:-:S04]  /*1670*/  DEPBAR {5,4,3,2,1,0} ;  /* 0x0000003f0000791a */ /* 0x000fc80000000000 */
[----:B------:R-:W5:Y:S02]  /*1680*/  CCTL.E.C.LDCU.IV.DEEP [UR16] ;  /* 0x0000000010007540 */ /* 0x000f640009c08000 */
[----:B-----5:R2:W-:Y:S01]  /*1690*/  UTMACCTL.IV [UR16] ;  /* 0x00000000100079b9 */ /* 0x0205e20008000000 */
[----:B------:R-:W-:Y:S01]  /*16a0*/  NOP ;  /* 0x0000000000007918 */ /* 0x000fe20000000000 */
.L_x_51:
[----:B------:R-:W-:Y:S05]  /*16b0*/  @P0 BRA `(.L_x_52) ;  /* 0x00000000000c0947 */ /* 0x000fea0003800000 */
[----:B------:R0:W-:Y:S01]  /*16c0*/  UTMACMDFLUSH ;  /* 0x00000000000079b7 */ /* 0x0001e20000000000 */
[----:B------:R-:W-:Y:S05]  /*16d0*/  @P0 BRA `(.L_x_52) ;  /* 0x0000000000040947 */ /* 0x000fea0003800000 */
[----:B------:R-:W-:-:S04]  /*16e0*/  DEPBAR.LE SB0, 0x0 ;  /* 0x000080000000791a */ /* 0x000fc80000000000 */
.L_x_52:
[----:B------:R-:W-:Y:S05]  /*16f0*/  WARPSYNC.ALL ;  /* 0x0000000000007948 */ /* 0x000fea0003800000 */
[----:B------:R-:W-:Y:S01]  /*1700*/  NOP ;  /* 0x0000000000007918 */ /* 0x000fe20000000000 */
[----:B---3--:R-:W-:Y:S01]  /*1710*/  BAR.SYNC.DEFER_BLOCKING 0x0 ;  /* 0x0000000000007b1d */ /* 0x008fe20000010000 */
[----:B------:R-:W-:Y:S01]  /*1720*/  ISETP.GE.AND P0, PT, R13, 0x1, PT ;  /* 0x000000010d00780c */ /* 0x000fe20003f06270 */
[----:B------:R-:W-:Y:S01]  /*1730*/  USHF.L.U32 UR11, UR11, 0x8, URZ ;  /* 0x000000080b0b7899 */ /* 0x000fe200080006ff */
[----:B--2--5:R-:W-:Y:S01]  /*1740*/  SHF.R.U32.HI R2, RZ, 0x5, R0 ;  /* 0x00000005ff027819 */ /* 0x024fe20000011600 */
[----:B------:R-:W-:-:S02]  /*1750*/  USHF.L.U32 UR31, UR15, 0x7, URZ ;  /* 0x000000070f1f7899 */ /* 0x000fc400080006ff */
[----:B------:R-:W-:Y:S01]  /*1760*/  VOTEU.ALL UP0, P3 ;  /* 0x0000000000ff7886 */ /* 0x000fe20001800000 */
[----:B------:R-:W-:Y:S01]  /*1770*/  UMOV UR4, 0x1 ;  /* 0x0000000100047882 */ /* 0x000fe20000000000 */
[----:B------:R-:W-:Y:S01]  /*1780*/  VOTEU.ALL UP1, P3 ;  /* 0x0000000000ff7886 */ /* 0x000fe20001820000 */
[----:B------:R-:W-:Y:S02]  /*1790*/  R2UR UR20, R2 ;  /* 0x00000000021472ca */ /* 0x000fe400000e0000 */
[----:B------:R-:W-:-:S04]  /*17a0*/  @!UP0 UIADD3 UR8, UPT, UPT, -UR4, 0x100000, URZ ;  /* 0x0010000004088890 */ /* 0x000fc8000fffe1ff */
[----:B------:R-:W-:Y:S02]  /*17b0*/  @!UP0 USHF.L.U32 UR9, UR8, 0xb, URZ ;  /* 0x0000000b08098899 */ /* 0x000fe400080006ff */
[----:B------:R-:W-:Y:S02]  /*17c0*/  @!UP0 USHF.L.U32 UR8, UR8, 0x1, URZ ;  /* 0x0000000108088899 */ /* 0x000fe400080006ff */
[----:B------:R-:W-:-:S04]  /*17d0*/  @!UP0 UIADD3 UR4, UPT, UPT, -UR4, 0x100000, URZ ;  /* 0x0010000004048890 */ /* 0x000fc8000fffe1ff */
[----:B------:R-:W-:Y:S02]  /*17e0*/  @!UP0 USHF.L.U32 UR5, UR4, 0xb, URZ ;  /* 0x0000000b04058899 */ /* 0x000fe400080006ff */
[----:B------:R-:W-:Y:S01]  /*17f0*/  @!UP0 USHF.L.U32 UR4, UR4, 0x1, URZ ;  /* 0x0000000104048899 */ /* 0x000fe200080006ff */
[----:B------:R-:W-:Y:S01]  /*1800*/  VOTEU.ALL UP0, P3 ;  /* 0x0000000000ff7886 */ /* 0x000fe20001800000 */
[----:B------:R-:W2:Y:S04]  /*1810*/  FENCE.VIEW.ASYNC.S ;  /* 0x00000000000073c6 */ /* 0x000ea80000000000 */
[----:B--2---:R2:W3:Y:S06]  /*1820*/  @!UP0 SYNCS.EXCH.64 URZ, [UR14+0x18000], UR8 ;  /* 0x018000080eff85b2 */ /* 0x0044ec0008000100 */
[----:B------:R2:W5:Y:S01]  /*1830*/  @!UP1 SYNCS.EXCH.64 URZ, [UR14+0x18010], UR4 ;  /* 0x018010040eff95b2 */ /* 0x0005620008000100 */
[----:B------:R-:W-:Y:S05]  /*1840*/  @!P0 BRA `(.L_x_53) ;  /* 0x0000000800908947 */ /* 0x000fea0003800000 */
[----:B---3-5:R-:W-:Y:S01]  /*1850*/  BAR.SYNC.DEFER_BLOCKING 0x0 ;  /* 0x0000000000007b1d */ /* 0x028fe20000010000 */
[----:B------:R-:W-:Y:S01]  /*1860*/  ELECT P1, URZ, PT ;  /* 0x0000000000ff782f */ /* 0x000fe20003820000 */
[----:B------:R-:W-:Y:S01]  /*1870*/  @!P3 IMAD.MOV.U32 R2, RZ, RZ, 0x18000 ;  /* 0x00018000ff02b424 */ /* 0x000fe200078e00ff */
[----:B--2---:R-:W-:Y:S02]  /*1880*/  ULOP3.LUT UR5, UR20, 0x1, URZ, 0xc0, !UPT ;  /* 0x0000000114057892 */ /* 0x004fe4000f8ec0ff */
[C---:B------:R-:W-:Y:S02]  /*1890*/  ISETP.LT.U32.AND P1, PT, R10.reuse, 0x40, P1 ;  /* 0x000000400a00780c */ /* 0x040fe40000f21070 */
[----:B------:R-:W-:Y:S01]  /*18a0*/  ELECT P0, URZ, PT ;  /* 0x0000000000ff782f */ /* 0x000fe20003800000 */
[----:B------:R-:W-:Y:S02]  /*18b0*/  ULEA UR8, UR5, UR14, 0xe ;  /* 0x0000000e05087291 */ /* 0x000fe4000f8e70ff */
[----:B------:R-:W-:Y:S01]  /*18c0*/  USHF.L.U32 UR30, UR5, 0x6, URZ ;  /* 0x00000006051e7899 */ /* 0x000fe200080006ff */
[----:B------:R-:W-:Y:S01]  /*18d0*/  ISETP.LT.U32.AND P0, PT, R10, 0x40, P0 ;  /* 0x000000400a00780c */ /* 0x000fe20000701070 */
[----:B------:R-:W-:-:S02]  /*18e0*/  UIADD3 UR4, UPT, UPT, UR14, 0x10000, URZ ;  /* 0x000100000e047890 */ /* 0x000fc4000fffe0ff */
[----:B------:R-:W-:Y:S02]  /*18f0*/  USHF.R.U32.HI UR18, URZ, 0x4, UR14 ;  /* 0x00000004ff127899 */ /* 0x000fe4000801160e */
[----:B------:R-:W-:Y:S02]  /*1900*/  USHF.R.U32.HI UR4, URZ, 0x4, UR4 ;  /* 0x00000004ff047899 */ /* 0x000fe40008011604 */
[----:B------:R-:W-:Y:S01]  /*1910*/  VOTEU.ANY UP1, P1 ;  /* 0x0000000000ff7886 */ /* 0x000fe20000820100 */
[----:B------:R-:W-:Y:S01]  /*1920*/  VOTEU.ANY UP0, P1 ;  /* 0x0000000000ff7886 */ /* 0x000fe20000800100 */
[----:B------:R-:W-:Y:S01]  /*1930*/  UMOV UR10, UR30 ;  /* 0x0000001e000a7c82 */ /* 0x000fe20008000000 */
[----:B------:R-:W-:Y:S02]  /*1940*/  USGXT.U32 UR18, UR18, 0xe ;  /* 0x0000000e1212789a */ /* 0x000fe40008000000 */
[----:B------:R-:W-:Y:S01]  /*1950*/  @UP1 UIADD3 UR28, UPT, UPT, UR8, 0x10000, URZ ;  /* 0x00010000081c1890 */ /* 0x000fe2000fffe0ff */
[----:B------:R2:W-:Y:S01]  /*1960*/  @!P3 SYNCS.ARRIVE.TRANS64 RZ, [UR14+0x18000], R2 ;  /* 0x01800002ffffb9a7 */ /* 0x0005e2000800000e */
[----:B------:R-:W-:Y:S01]  /*1970*/  @UP1 UIADD3 UR29, UPT, UPT, UR14, 0x18000, URZ ;  /* 0x000180000e1d1890 */ /* 0x000fe2000fffe0ff */
[----:B------:R-:W-:Y:S01]  /*1980*/  BAR.SYNC.DEFER_BLOCKING 0x0 ;  /* 0x0000000000007b1d */ /* 0x000fe20000010000 */
[----:B------:R-:W-:-:S02]  /*1990*/  ULEA UR8, UR5, UR8, 0xe ;  /* 0x0000000805087291 */ /* 0x000fc4000f8e70ff */
[----:B------:R-:W-:-:S03]  /*19a0*/  USGXT.U32 UR24, UR4, 0xe ;  /* 0x0000000e0418789a */ /* 0x000fc60008000000 */
[----:B------:R-:W-:Y:S01]  /*19b0*/  VOTEU.ANY UP2, P0 ;  /* 0x0000000000ff7886 */ /* 0x000fe20000040100 */
[----:B------:R-:W-:Y:S01]  /*19c0*/  VOTEU.ANY UP1, P0 ;  /* 0x0000000000ff7886 */ /* 0x000fe20000020100 */
[----:B------:R-:W-:Y:S01]  /*19d0*/  UMOV UR4, URZ ;  /* 0x000000ff00047c82 */ /* 0x000fe20008000000 */
[----:B------:R-:W-:Y:S01]  /*19e0*/  UMOV UR19, 0x40004040 ;  /* 0x4000404000137882 */ /* 0x000fe20000000000 */
[----:B------:R-:W-:Y:S01]  /*19f0*/  UMOV UR25, 0x40004040 ;  /* 0x4000404000197882 */ /* 0x000fe20000000000 */
[----:B------:R-:W-:Y:S01]  /*1a00*/  @UP2 UIADD3 UR9, UPT, UPT, UR14, 0x18000, URZ ;  /* 0x000180000e092890 */ /* 0x000fe2000fffe0ff */
[----:B------:R2:W-:Y:S01]  /*1a10*/  @UP0 UTMALDG.2D [UR28], [UR12] ;  /* 0x0000001c0c0005b4 */ /* 0x0005e20008008000 */
[----:B------:R-:W-:-:S04]  /*1a20*/  UIADD3 UR22, UP0, UPT, UR18, 0x2, URZ ;  /* 0x0000000212167890 */ /* 0x000fc8000ff1e0ff */
[----:B------:R-:W-:Y:S02]  /*1a30*/  UIADD3.X UR23, UPT, UPT, UR4, 0x40004040, URZ, UP0, !UPT ;  /* 0x4000404004177890 */ /* 0x000fe400087fe4ff */
[----:B------:R-:W-:Y:S01]  /*1a40*/  UIADD3 UR26, UP0, UPT, UR24, 0x2, URZ ;  /* 0x00000002181a7890 */ /* 0x000fe2000ff1e0ff */
[----:B------:R3:W-:Y:S06]  /*1a50*/  MEMBAR.ALL.CTA ;  /* 0x0000000000007992 */ /* 0x0007ec0000008000 */
[----:B---3--:R-:W3:Y:S01]  /*1a60*/  FENCE.VIEW.ASYNC.S ;  /* 0x00000000000073c6 */ /* 0x008ee20000000000 */
[----:B------:R-:W-:-:S02]  /*1a70*/  UIADD3.64 UR34, UPT, UPT, UR22, 0x2, URZ ;  /* 0x0000000216227897 */ /* 0x000fc4000fffe0ff */
[----:B------:R-:W-:Y:S02]  /*1a80*/  UIADD3.X UR27, UPT, UPT, UR4, 0x40004040, URZ, UP0, !UPT ;  /* 0x40004040041b7890 */ /* 0x000fe400087fe4ff */
[----:B------:R-:W-:Y:S02]  /*1a90*/  UIADD3.64 UR36, UPT, UPT, UR22, 0x4, URZ ;  /* 0x0000000416247897 */ /* 0x000fe4000fffe0ff */
[----:B------:R-:W-:Y:S02]  /*1aa0*/  UIADD3.64 UR38, UPT, UPT, UR22, 0x7fe, URZ ;  /* 0x000007fe16267897 */ /* 0x000fe4000fffe0ff */
[----:B------:R-:W-:Y:S02]  /*1ab0*/  UIADD3.64 UR40, UPT, UPT, UR22, 0x800, URZ ;  /* 0x0000080016287897 */ /* 0x000fe4000fffe0ff */
[----:B------:R-:W-:Y:S02]  /*1ac0*/  UIADD3.64 UR42, UPT, UPT, UR22, 0x802, URZ ;  /* 0x00000802162a7897 */ /* 0x000fe4000fffe0ff */
[----:B------:R-:W-:-:S02]  /*1ad0*/  UIADD3.64 UR44, UPT, UPT, UR22, 0x804, URZ ;  /* 0x00000804162c7897 */ /* 0x000fc4000fffe0ff */
[----:B------:R-:W-:Y:S02]  /*1ae0*/  UIADD3.64 UR46, UPT, UPT, UR26, 0x2, URZ ;  /* 0x000000021a2e7897 */ /* 0x000fe4000fffe0ff */
[----:B------:R-:W-:Y:S02]  /*1af0*/  UIADD3.64 UR48, UPT, UPT, UR26, 0x4, URZ ;  /* 0x000000041a307897 */ /* 0x000fe4000fffe0ff */
[----:B------:R-:W-:Y:S02]  /*1b00*/  UIADD3.64 UR50, UPT, UPT, UR26, 0x3fe, URZ ;  /* 0x000003fe1a327897 */ /* 0x000fe4000fffe0ff */
[----:B------:R-:W-:Y:S02]  /*1b10*/  UIADD3.64 UR52, UPT, UPT, UR26, 0x400, URZ ;  /* 0x000004001a347897 */ /* 0x000fe4000fffe0ff */
[----:B------:R-:W-:Y:S01]  /*1b20*/  UIADD3.64 UR54, UPT, UPT, UR26, 0x402, URZ ;  /* 0x000004021a367897 */ /* 0x000fe2000fffe0ff */
[----:B---3--:R-:W-:Y:S01]  /*1b30*/  BAR.SYNC.DEFER_BLOCKING 0x0 ;  /* 0x0000000000007b1d */ /* 0x008fe20000010000 */
[----:B------:R-:W-:-:S02]  /*1b40*/  UIADD3.64 UR56, UPT, UPT, UR26, 0x404, URZ ;  /* 0x000004041a387897 */ /* 0x000fc4000fffe0ff */
[----:B------:R-:W-:-:S03]  /*1b50*/  UISETP.NE.U32.AND UP0, UPT, UR20, URZ, UPT ;  /* 0x000000ff1400728c */ /* 0x000fc6000bf05070 */
[----:B------:R2:W-:Y:S02]  /*1b60*/  @UP1 UTMALDG.2D [UR8], [UR6] ;  /* 0x00000008060015b4 */ /* 0x0005e40008008000 */
[----:B------:R-:W-:Y:S06]  /*1b70*/  BAR.SYNC.DEFER_BLOCKING 0x0 ;  /* 0x0000000000007b1d */ /* 0x000fec0000010000 */
[----:B------:R-:W3:Y:S02]  /*1b80*/  SYNCS.PHASECHK.TRANS64.TRYWAIT P0, [UR14+0x18000], RZ ;  /* 0x018000ffff0075a7 */ /* 0x000ee4000800110e */
[----:B--23--:R-:W-:Y:S05]  /*1b90*/  @!P0 BRA `(.L_x_54) ;  /* 0x0000001400788947 */ /* 0x00cfea0003800000 */
.L_x_66:
[----:B------:R-:W-:Y:S05]  /*1ba0*/  BRA.U UP0, `(.L_x_55) ;  /* 0x0000000100647547 */ /* 0x000fea000b800000 */
[----:B------:R-:W-:Y:S01]  /*1bb0*/  UMOV UR4, 0x0 ;  /* 0x0000000000047882 */ /* 0x000fe20000000000 */
[----:B------:R-:W-:Y:S01]  /*1bc0*/  UMOV UR5, 0x8400490 ;  /* 0x0840049000057882 */ /* 0x000fe20000000000 */
[----:B------:R-:W-:Y:S01]  /*1bd0*/  UMOV UR8, 0x0 ;  /* 0x0000000000087882 */ /* 0x000fe20000000000 */
[----:B------:R-:W-:Y:S01]  /*1be0*/  UMOV UR9, 0x8400490 ;  /* 0x0840049000097882 */ /* 0x000fe20000000000 */
[----:B------:R-:W-:Y:S01]  /*1bf0*/  UMOV UR28, 0x0 ;  /* 0x00000000001c7882 */ /* 0x000fe20000000000 */
[----:B------:R-:W-:Y:S01]  /*1c00*/  UMOV UR29, 0x8400490 ;  /* 0x08400490001d7882 */ /* 0x000fe20000000000 */
[----:B------:R2:W-:Y:S01]  /*1c10*/  UTCHMMA gdesc[UR24], gdesc[UR18], tmem[UR32], tmem[UR4], idesc[UR5], !UPT ;  /* 0x00ff0412180075ea */ /* 0x0005e2000f800020 */
[----:B------:R-:W-:Y:S01]  /*1c20*/  UMOV UR58, 0x0 ;  /* 0x00000000003a7882 */ /* 0x000fe20000000000 */
[----:B------:R-:W-:Y:S01]  /*1c30*/  UMOV UR59, 0x8400490 ;  /* 0x08400490003b7882 */ /* 0x000fe20000000000 */
[----:B------:R2:W-:Y:S01]  /*1c40*/  UTCHMMA gdesc[UR26], gdesc[UR22], tmem[UR32], tmem[UR8], idesc[UR9], UPT ;  /* 0x00ff08161a0075ea */ /* 0x0005e2000b800020 */
        /* <DEDUP_REMOVED lines=12> */
[----:B------:R2:W-:Y:S01]  /*1d10*/  UTCHMMA gdesc[UR54], gdesc[UR42], tmem[UR32], tmem[UR64], idesc[UR65], UPT ;  /* 0x00ff402a360075ea */ /* 0x0005e2000b800020 */
[----:B------:R2:W-:Y:S01]  /*1d20*/  UTCHMMA gdesc[UR56], gdesc[UR44], tmem[UR32], tmem[UR66], idesc[UR67], UPT ;  /* 0x00ff422c380075ea */ /* 0x0005e2000b800020 */
[----:B------:R-:W-:Y:S01]  /*1d30*/  NOP ;  /* 0x0000000000007918 */ /* 0x000fe20000000000 */
.L_x_55:
[----:B------:R-:W-:Y:S01]  /*1d40*/  ELECT P0, URZ, PT ;  /* 0x0000000000ff782f */ /* 0x000fe20003800000 */
[----:B--2---:R-:W-:-:S03]  /*1d50*/  UIADD3 UR4, UPT, UPT, UR14, 0x18010, URZ ;  /* 0x000180100e047890 */ /* 0x004fc6000fffe0ff */
[----:B------:R-:W-:Y:S01]  /*1d60*/  ISETP.LT.U32.AND P0, PT, R10, 0x20, P0 ;  /* 0x000000200a00780c */ /* 0x000fe20000701070 */
[----:B------:R-:W-:-:S12]  /*1d70*/  UMOV UR5, URZ ;  /* 0x000000ff00057c82 */ /* 0x000fd80008000000 */
[----:B------:R-:W-:Y:S01]  /*1d80*/  VOTEU.ANY UP0, P0 ;  /* 0x0000000000ff7886 */ /* 0x000fe20000000100 */
[----:B------:R-:W-:Y:S01]  /*1d90*/  VOTEU.ANY UP1, P0 ;  /* 0x0000000000ff7886 */ /* 0x000fe20000020100 */
[----:B------:R-:W-:-:S03]  /*1da0*/  ISETP.GE.U32.AND P0, PT, R13, 0x81, PT ;  /* 0x000000810d00780c */ /* 0x000fc60003f06070 */
[----:B------:R-:W-:Y:S02]  /*1db0*/  @UP0 UMOV UR8, UR4 ;  /* 0x0000000400080c82 */ /* 0x000fe40008000000 */
[----:B------:R2:W-:Y:S01]  /*1dc0*/  @UP1 UTCBAR [UR8], URZ ;  /* 0x000000ff080013e9 */ /* 0x0005e200080000ff */
[----:B------:R-:W-:Y:S06]  /*1dd0*/  BAR.SYNC.DEFER_BLOCKING 0x0 ;  /* 0x0000000000007b1d */ /* 0x000fec0000010000 */
[----:B------:R-:W3:Y:S02]  /*1de0*/  SYNCS.PHASECHK.TRANS64.TRYWAIT P1, [UR14+0x18010], RZ ;  /* 0x018010ffff0075a7 */ /* 0x000ee4000802110e */
[----:B--23--:R-:W-:Y:S05]  /*1df0*/  @!P1 BRA `(.L_x_56) ;  /* 0x0000001000ec9947 */ /* 0x00cfea0003800000 */
.L_x_67:
[----:B------:R-:W-:Y:S05]  /*1e00*/  @!P0 BRA `(.L_x_53) ;  /* 0x0000000400208947 */ /* 0x000fea0003800000 */
[----:B------:R-:W-:Y:S01]  /*1e10*/  IMAD.MOV.U32 R2, RZ, RZ, 0x1 ;  /* 0x00000001ff027424 */ /* 0x000fe200078e00ff */
[----:B------:R-:W2:Y:S01]  /*1e20*/  LDCU UR33, c[0x0][0x3a0] ;  /* 0x00007400ff2177ac */ /* 0x000ea20008000800 */
[----:B------:R-:W-:-:S05]  /*1e30*/  UMOV UR21, 0x80 ;  /* 0x0000008000157882 */ /* 0x000fca0000000000 */
.L_x_60:
[----:B------:R-:W-:Y:S01]  /*1e40*/  BAR.SYNC.DEFER_BLOCKING 0x0 ;  /* 0x0000000000007b1d */ /* 0x000fe20000010000 */
[----:B------:R-:W-:Y:S01]  /*1e50*/  ELECT P1, URZ, PT ;  /* 0x0000000000ff782f */ /* 0x000fe20003820000 */
[----:B------:R-:W-:Y:S01]  /*1e60*/  @!P3 IMAD.MOV.U32 R3, RZ, RZ, 0x18000 ;  /* 0x00018000ff03b424 */ /* 0x000fe200078e00ff */
[----:B------:R-:W-:Y:S02]  /*1e70*/  ULOP3.LUT UR8, UR20, 0x1, URZ, 0xc0, !UPT ;  /* 0x0000000114087892 */ /* 0x000fe4000f8ec0ff */
[C---:B------:R-:W-:Y:S02]  /*1e80*/  ISETP.LT.U32.AND P1, PT, R10.reuse, 0x40, P1 ;  /* 0x000000400a00780c */ /* 0x040fe40000f21070 */
[----:B------:R-:W-:Y:S01]  /*1e90*/  ELECT P0, URZ, PT ;  /* 0x0000000000ff782f */ /* 0x000fe20003800000 */
[----:B------:R-:W-:Y:S02]  /*1ea0*/  ULEA UR9, UR8, UR14, 0xe ;  /* 0x0000000e08097291 */ /* 0x000fe4000f8e70ff */
[----:B------:R-:W-:Y:S01]  /*1eb0*/  ULEA UR30, UR8, UR21, 0x6 ;  /* 0x00000015081e7291 */ /* 0x000fe2000f8e30ff */
[----:B------:R-:W-:Y:S01]  /*1ec0*/  ISETP.LT.U32.AND P0, PT, R10, 0x40, P0 ;  /* 0x000000400a00780c */ /* 0x000fe20000701070 */
[----:B------:R-:W-:-:S05]  /*1ed0*/  ULEA UR8, UR8, UR9, 0xe ;  /* 0x0000000908087291 */ /* 0x000fca000f8e70ff */
[----:B------:R-:W-:Y:S01]  /*1ee0*/  UMOV UR10, UR30 ;  /* 0x0000001e000a7c82 */ /* 0x000fe20008000000 */
[----:B------:R-:W-:-:S05]  /*1ef0*/  VOTEU.ANY UP0, P1 ;  /* 0x0000000000ff7886 */ /* 0x000fca0000800100 */
[----:B------:R-:W-:Y:S01]  /*1f00*/  @UP0 UIADD3 UR28, UPT, UPT, UR9, 0x10000, URZ ;  /* 0x00010000091c0890 */ /* 0x000fe2000fffe0ff */
[----:B------:R3:W-:Y:S01]  /*1f10*/  @!P3 SYNCS.ARRIVE.TRANS64 RZ, [UR14+0x18000], R3 ;  /* 0x01800003ffffb9a7 */ /* 0x0007e2000800000e */
[----:B------:R-:W-:Y:S01]  /*1f20*/  @UP0 UIADD3 UR29, UPT, UPT, UR14, 0x18000, URZ ;  /* 0x000180000e1d0890 */ /* 0x000fe2000fffe0ff */
[----:B------:R-:W-:Y:S01]  /*1f30*/  VOTEU.ANY UP0, P1 ;  /* 0x0000000000ff7886 */ /* 0x000fe20000800100 */
[----:B------:R-:W-:Y:S01]  /*1f40*/  BAR.SYNC.DEFER_BLOCKING 0x0 ;  /* 0x0000000000007b1d */ /* 0x000fe20000010000 */
[----:B---3--:R-:W-:-:S05]  /*1f50*/  IMAD.U32 R3, R2, -0x80000000, RZ ;  /* 0x8000000002037824 */ /* 0x008fca00078e00ff */
[----:B------:R-:W-:-:S05]  /*1f60*/  VOTEU.ANY UP1, P0 ;  /* 0x0000000000ff7886 */ /* 0x000fca0000020100 */
[----:B------:R-:W-:Y:S01]  /*1f70*/  @UP1 UIADD3 UR9, UPT, UPT, UR14, 0x18000, URZ ;  /* 0x000180000e091890 */ /* 0x000fe2000fffe0ff */
[----:B------:R-:W-:Y:S01]  /*1f80*/  VOTEU.ANY UP1, P0 ;  /* 0x0000000000ff7886 */ /* 0x000fe20000020100 */
[----:B------:R3:W-:Y:S01]  /*1f90*/  @UP0 UTMALDG.2D [UR28], [UR12] ;  /* 0x0000001c0c0005b4 */ /* 0x0007e20008008000 */
[----:B------:R-:W-:Y:S01]  /*1fa0*/  UISETP.NE.U32.AND UP0, UPT, UR20, URZ, UPT ;  /* 0x000000ff1400728c */ /* 0x000fe2000bf05070 */
[----:B------:R5:W-:Y:S06]  /*1fb0*/  MEMBAR.ALL.CTA ;  /* 0x0000000000007992 */ /* 0x000bec0000008000 */
[----:B-----5:R-:W5:Y:S02]  /*1fc0*/  FENCE.VIEW.ASYNC.S ;  /* 0x00000000000073c6 */ /* 0x020f640000000000 */
[----:B-----5:R-:W-:Y:S06]  /*1fd0*/  BAR.SYNC.DEFER_BLOCKING 0x0 ;  /* 0x0000000000007b1d */ /* 0x020fec0000010000 */
[----:B------:R3:W-:Y:S02]  /*1fe0*/  @UP1 UTMALDG.2D [UR8], [UR6] ;  /* 0x00000008060015b4 */ /* 0x0007e40008008000 */
[----:B------:R-:W-:Y:S06]  /*1ff0*/  BAR.SYNC.DEFER_BLOCKING 0x0 ;  /* 0x0000000000007b1d */ /* 0x000fec0000010000 */
[----:B------:R-:W5:Y:S02]  /*2000*/  SYNCS.PHASECHK.TRANS64.TRYWAIT P0, [UR14+0x18000], R3 ;  /* 0x01800003ff0075a7 */ /* 0x000f64000800110e */
[----:B---3-5:R-:W-:Y:S05]  /*2010*/  @!P0 BRA `(.L_x_57) ;  /* 0x0000001000708947 */ /* 0x028fea0003800000 */
.L_x_68:
[----:B------:R-:W-:Y:S05]  /*2020*/  BRA.U UP0, `(.L_x_58) ;  /* 0x0000000100647547 */ /* 0x000fea000b800000 */
[----:B------:R-:W-:Y:S01]  /*2030*/  UMOV UR8, 0x0 ;  /* 0x0000000000087882 */ /* 0x000fe20000000000 */
[----:B------:R-:W-:Y:S01]  /*2040*/  UMOV UR9, 0x8400490 ;  /* 0x0840049000097882 */ /* 0x000fe20000000000 */
[----:B------:R-:W-:Y:S01]  /*2050*/  UMOV UR28, 0x0 ;  /* 0x00000000001c7882 */ /* 0x000fe20000000000 */
[----:B------:R-:W-:Y:S01]  /*2060*/  UMOV UR29, 0x8400490 ;  /* 0x08400490001d7882 */ /* 0x000fe20000000000 */
        /* <DEDUP_REMOVED lines=21> */
.L_x_58:
[----:B------:R-:W-:-:S04]  /*21c0*/  ELECT P0, URZ, PT ;  /* 0x0000000000ff782f */ /* 0x000fc80003800000 */
[----:B------:R-:W-:-:S13]  /*21d0*/  ISETP.LT.U32.AND P0, PT, R10, 0x20, P0 ;  /* 0x000000200a00780c */ /* 0x000fda0000701070 */
[----:B------:R-:W-:Y:S01]  /*21e0*/  VOTEU.ANY UP0, P0 ;  /* 0x0000000000ff7886 */ /* 0x000fe20000000100 */
[----:B------:R-:W-:-:S04]  /*21f0*/  VOTEU.ANY UP1, P0 ;  /* 0x0000000000ff7886 */ /* 0x000fc80000020100 */
[----:B---3--:R-:W-:Y:S02]  /*2200*/  @UP0 UMOV UR8, UR4 ;  /* 0x0000000400080c82 */ /* 0x008fe40008000000 */
[----:B------:R3:W-:Y:S01]  /*2210*/  @UP1 UTCBAR [UR8], URZ ;  /* 0x000000ff080013e9 */ /* 0x0007e200080000ff */
[----:B------:R-:W-:Y:S06]  /*2220*/  BAR.SYNC.DEFER_BLOCKING 0x0 ;  /* 0x0000000000007b1d */ /* 0x000fec0000010000 */
[----:B------:R-:W5:Y:S02]  /*2230*/  SYNCS.PHASECHK.TRANS64.TRYWAIT P0, [UR14+0x18010], R3 ;  /* 0x01801003ff0075a7 */ /* 0x000f64000800110e */
[----:B---3-5:R-:W-:Y:S05]  /*2240*/  @!P0 BRA `(.L_x_59) ;  /* 0x0000000c00f08947 */ /* 0x028fea0003800000 */
.L_x_69:
[----:B------:R-:W-:Y:S01]  /*2250*/  UIADD3 UR21, UPT, UPT, UR21, 0x80, URZ ;  /* 0x0000008015157890 */ /* 0x000fe2000fffe0ff */
[----:B------:R-:W-:-:S03]  /*2260*/  LOP3.LUT R2, R2, 0x1, RZ, 0x3c, !PT ;  /* 0x0000000102027812 */ /* 0x000fc600078e3cff */
[----:B--2---:R-:W-:-:S09]  /*2270*/  UISETP.GE.AND UP0, UPT, UR21, UR33, UPT ;  /* 0x000000211500728c */ /* 0x004fd2000bf06270 */
[----:B------:R-:W-:Y:S05]  /*2280*/  BRA.U !UP0, `(.L_x_60) ;  /* 0xfffffff908ec7547 */ /* 0x000fea000b83ffff */
.L_x_53:
[----:B---3-5:R-:W-:Y:S06]  /*2290*/  BAR.SYNC.DEFER_BLOCKING 0x0 ;  /* 0x0000000000007b1d */ /* 0x028fec0000010000 */
[----:B------:R-:W-:Y:S04]  /*22a0*/  BSSY.RECONVERGENT B5, `(.L_x_61) ;  /* 0x0000004000057945 */ /* 0x000fe80003800200 */
[----:B------:R-:W-:Y:S05]  /*22b0*/  @P3 BRA `(.L_x_62) ;  /* 0x0000000000083947 */ /* 0x000fea0003800000 */
[----:B------:R-:W3:Y:S02]  /*22c0*/  SYNCS.CCTL.IV [UR14+0x18000] ;  /* 0x01800000ff0079b1 */ /* 0x000ee4000800000e */
[----:B---3--:R-:W3:Y:S02]  /*22d0*/  SYNCS.CCTL.IV [UR14+0x18010] ;  /* 0x01801000ff0079b1 */ /* 0x008ee4000800000e */
.L_x_62:
[----:B--2---:R-:W-:Y:S05]  /*22e0*/  BSYNC.RECONVERGENT B5 ;  /* 0x0000000000057941 */ /* 0x004fea0003800200 */
.L_x_61:
[----:B------:R-:W-:Y:S01]  /*22f0*/  ULOP3.LUT UR20, UR20, 0x3, URZ, 0xc0, !UPT ;  /* 0x0000000314147892 */ /* 0x000fe2000f8ec0ff */
[C---:B------:R-:W-:Y:S01]  /*2300*/  IMAD.SHL.U32 R2, R0.reuse, 0x80, RZ ;  /* 0x0000008000027824 */ /* 0x040fe200078e00ff */
[----:B------:R-:W-:Y:S01]  /*2310*/  USHF.L.U32 UR22, UR15, 0x7, URZ ;  /* 0x000000070f167899 */ /* 0x000fe200080006ff */
[----:B------:R-:W-:Y:S01]  /*2320*/  IMAD.SHL.U32 R3, R0, 0x10, RZ ;  /* 0x0000001000037824 */ /* 0x000fe200078e00ff */
[----:B------:R-:W-:Y:S02]  /*2330*/  ULEA UR4, UR20, UR32, 0x15 ;  /* 0x0000002014047291 */ /* 0x000fe4000f8ea8ff */
[----:B------:R-:W-:Y:S01]  /*2340*/  LOP3.LUT R0, R2, 0x3f80, RZ, 0xc0, !PT ;  /* 0x00003f8002007812 */ /* 0x000fe200078ec0ff */
[----:B------:R-:W-:Y:S02]  /*2350*/  ULEA UR21, UR20, UR11, 0x6 ;  /* 0x0000000b14157291 */ /* 0x000fe4000f8e30ff */
[----:B------:R-:W-:Y:S01]  /*2360*/  ULEA UR20, UR20, UR14, 0xe ;  /* 0x0000000e14147291 */ /* 0x000fe2000f8e70ff */
[----:B------:R-:W-:-:S02]  /*2370*/  LOP3.LUT R0, R0, 0x70, R3, 0xf8, !PT ;  /* 0x0000007000007812 */ /* 0x000fc400078ef803 */
[----:B------:R-:W-:Y:S01]  /*2380*/  ELECT P0, URZ, PT ;  /* 0x0000000000ff782f */ /* 0x000fe20003800000 */
[----:B------:R-:W2:Y:S01]  /*2390*/  LDTM.x64 R96, tmem[UR4] ;  /* 0x00000004006079ee */ /* 0x000ea20008340000 */
[C---:B------:R-:W-:Y:S02]  /*23a0*/  LOP3.LUT R2, R0.reuse, 0x10, RZ, 0x3c, !PT ;  /* 0x0000001000027812 */ /* 0x040fe400078e3cff */
[----:B------:R-:W-:Y:S02]  /*23b0*/  LOP3.LUT R3, R0, 0x20, RZ, 0x3c, !PT ;  /* 0x0000002000037812 */ /* 0x000fe400078e3cff */
[----:B--2---:R-:W-:Y:S02]  /*23c0*/  F2FP.BF16.F32.PACK_AB R160, R97, R96 ;  /* 0x0000006061a0723e */ /* 0x004fe400000010ff */
[----:B------:R-:W-:Y:S02]  /*23d0*/  F2FP.BF16.F32.PACK_AB R161, R99, R98 ;  /* 0x0000006263a1723e */ /* 0x000fe400000010ff */
[----:B------:R-:W-:-:S02]  /*23e0*/  F2FP.BF16.F32.PACK_AB R162, R101, R100 ;  /* 0x0000006465a2723e */ /* 0x000fc400000010ff */
[----:B------:R-:W-:Y:S02]  /*23f0*/  F2FP.BF16.F32.PACK_AB R163, R103, R102 ;  /* 0x0000006667a3723e */ /* 0x000fe400000010ff */
[----:B------:R-:W-:Y:S02]  /*2400*/  F2FP.BF16.F32.PACK_AB R164, R105, R104 ;  /* 0x0000006869a4723e */ /* 0x000fe400000010ff */
[----:B------:R-:W-:Y:S02]  /*2410*/  F2FP.BF16.F32.PACK_AB R165, R107, R106 ;  /* 0x0000006a6ba5723e */ /* 0x000fe400000010ff */
[----:B------:R-:W-:Y:S02]  /*2420*/  F2FP.BF16.F32.PACK_AB R166, R109, R108 ;  /* 0x0000006c6da6723e */ /* 0x000fe400000010ff */
[----:B------:R-:W-:Y:S02]  /*2430*/  F2FP.BF16.F32.PACK_AB R167, R111, R110 ;  /* 0x0000006e6fa7723e */ /* 0x000fe400000010ff */
[----:B------:R-:W2:Y:S01]  /*2440*/  LDTM.x64 R48, tmem[UR4+0x40] ;  /* 0x00004004003079ee */ /* 0x000ea20008340000 */
[----:B------:R-:W-:-:S02]  /*2450*/  F2FP.BF16.F32.PACK_AB R112, R113, R112 ;  /* 0x000000707170723e */ /* 0x000fc400000010ff */
[----:B------:R-:W-:Y:S02]  /*2460*/  F2FP.BF16.F32.PACK_AB R120, R121, R120 ;  /* 0x000000787978723e */ /* 0x000fe400000010ff */
[----:B------:R-:W-:Y:S02]  /*2470*/  F2FP.BF16.F32.PACK_AB R128, R129, R128 ;  /* 0x000000808180723e */ /* 0x000fe400000010ff */
[----:B------:R-:W-:Y:S02]  /*2480*/  F2FP.BF16.F32.PACK_AB R113, R115, R114 ;  /* 0x000000727371723e */ /* 0x000fe400000010ff */
[----:B------:R-:W-:Y:S02]  /*2490*/  F2FP.BF16.F32.PACK_AB R121, R123, R122 ;  /* 0x0000007a7b79723e */ /* 0x000fe400000010ff */
[----:B------:R-:W-:Y:S02]  /*24a0*/  F2FP.BF16.F32.PACK_AB R129, R131, R130 ;  /* 0x000000828381723e */ /* 0x000fe400000010ff */
[----:B------:R-:W-:-:S02]  /*24b0*/  F2FP.BF16.F32.PACK_AB R114, R117, R116 ;  /* 0x000000747572723e */ /* 0x000fc400000010ff */
[----:B------:R-:W-:Y:S02]  /*24c0*/  F2FP.BF16.F32.PACK_AB R115, R119, R118 ;  /* 0x000000767773723e */ /* 0x000fe400000010ff */
[----:B------:R-:W-:Y:S02]  /*24d0*/  F2FP.BF16.F32.PACK_AB R122, R125, R124 ;  /* 0x0000007c7d7a723e */ /* 0x000fe400000010ff */
[----:B------:R-:W-:Y:S02]  /*24e0*/  F2FP.BF16.F32.PACK_AB R123, R127, R126 ;  /* 0x0000007e7f7b723e */ /* 0x000fe400000010ff */
[----:B------:R-:W-:Y:S02]  /*24f0*/  F2FP.BF16.F32.PACK_AB R130, R133, R132 ;  /* 0x000000848582723e */ /* 0x000fe400000010ff */
[----:B------:R-:W-:Y:S02]  /*2500*/  F2FP.BF16.F32.PACK_AB R136, R137, R136 ;  /* 0x000000888988723e */ /* 0x000fe400000010ff */
[----:B--2---:R-:W-:-:S02]  /*2510*/  F2FP.BF16.F32.PACK_AB R116, R49, R48 ;  /* 0x000000303174723e */ /* 0x004fc400000010ff */
        /* <DEDUP_REMOVED lines=9> */
[----:B----4-:R-:W2:Y:S01]  /*25b0*/  LDTM.x64 R4, tmem[UR4+0x80] ;  /* 0x00008004000479ee */ /* 0x010ea20008340000 */
        /* <DEDUP_REMOVED lines=63> */
[----:B------:R-:W-:Y:S01]  /*29b0*/  NOP ;  /* 0x0000000000007918 */ /* 0x000fe20000000000 */
[----:B---3--:R-:W-:Y:S01]  /*29c0*/  STS.128 [R0+UR14], R160 ;  /* 0x000000a000007988 */ /* 0x008fe20008000c0e */
[----:B------:R-:W-:-:S02]  /*29d0*/  F2FP.BF16.F32.PACK_AB R152, R153, R152 ;  /* 0x000000989998723e */ /* 0x000fc400000010ff */
[----:B------:R-:W-:Y:S01]  /*29e0*/  F2FP.BF16.F32.PACK_AB R153, R155, R154 ;  /* 0x0000009a9b99723e */ /* 0x000fe200000010ff */
[----:B------:R-:W-:Y:S01]  /*29f0*/  STS.128 [R0+UR14+0x4000], R116 ;  /* 0x0040007400007988 */ /* 0x000fe20008000c0e */
[----:B------:R-:W-:Y:S02]  /*2a00*/  F2FP.BF16.F32.PACK_AB R154, R157, R156 ;  /* 0x0000009c9d9a723e */ /* 0x000fe400000010ff */
[----:B------:R-:W-:Y:S01]  /*2a10*/  F2FP.BF16.F32.PACK_AB R155, R159, R158 ;  /* 0x0000009e9f9b723e */ /* 0x000fe200000010ff */
[----:B------:R-:W-:Y:S01]  /*2a20*/  STS.128 [R0+UR14+0x8000], R68 ;  /* 0x0080004400007988 */ /* 0x000fe20008000c0e */
[----:B--2---:R-:W-:Y:S02]  /*2a30*/  F2FP.BF16.F32.PACK_AB R4, R5, R4 ;  /* 0x000000040504723e */ /* 0x004fe400000010ff */
[----:B------:R-:W-:Y:S02]  /*2a40*/  F2FP.BF16.F32.PACK_AB R5, R7, R6 ;  /* 0x000000060705723e */ /* 0x000fe400000010ff */
[----:B------:R-:W-:-:S02]  /*2a50*/  F2FP.BF16.F32.PACK_AB R12, R13, R12 ;  /* 0x0000000c0d0c723e */ /* 0x000fc400000010ff */
[----:B------:R-:W-:Y:S02]  /*2a60*/  F2FP.BF16.F32.PACK_AB R6, R9, R8 ;  /* 0x000000080906723e */ /* 0x000fe400000010ff */
[----:B------:R-:W-:Y:S02]  /*2a70*/  F2FP.BF16.F32.PACK_AB R7, R11, R10 ;  /* 0x0000000a0b07723e */ /* 0x000fe400000010ff */
[----:B------:R-:W-:Y:S02]  /*2a80*/  F2FP.BF16.F32.PACK_AB R13, R15, R14 ;  /* 0x0000000e0f0d723e */ /* 0x000fe400000010ff */
[----:B------:R-:W-:Y:S01]  /*2a90*/  F2FP.BF16.F32.PACK_AB R20, R21, R20 ;  /* 0x000000141514723e */ /* 0x000fe200000010ff */
[----:B------:R2:W-:Y:S01]  /*2aa0*/  STS.128 [R0+UR14+0xc000], R4 ;  /* 0x00c0000400007988 */ /* 0x0005e20008000c0e */
[----:B------:R-:W-:Y:S02]  /*2ab0*/  F2FP.BF16.F32.PACK_AB R14, R17, R16 ;  /* 0x00000010110e723e */ /* 0x000fe400000010ff */
[----:B------:R-:W-:Y:S01]  /*2ac0*/  F2FP.BF16.F32.PACK_AB R15, R19, R18 ;  /* 0x00000012130f723e */ /* 0x000fe200000010ff */
[----:B------:R-:W-:Y:S01]  /*2ad0*/  STS.128 [R2+UR14], R164 ;  /* 0x000000a402007988 */ /* 0x000fe20008000c0e */
[----:B------:R-:W-:-:S02]  /*2ae0*/  F2FP.BF16.F32.PACK_AB R21, R23, R22 ;  /* 0x000000161715723e */ /* 0x000fc400000010ff */
[----:B------:R-:W-:Y:S01]  /*2af0*/  F2FP.BF16.F32.PACK_AB R22, R25, R24 ;  /* 0x000000181916723e */ /* 0x000fe200000010ff */
[----:B------:R-:W-:Y:S01]  /*2b00*/  STS.128 [R2+UR14+0x4000], R124 ;  /* 0x0040007c02007988 */ /* 0x000fe20008000c0e */
[----:B------:R-:W-:Y:S02]  /*2b10*/  F2FP.BF16.F32.PACK_AB R23, R27, R26 ;  /* 0x0000001a1b17723e */ /* 0x000fe400000010ff */
[----:B------:R-:W-:Y:S01]  /*2b20*/  F2FP.BF16.F32.PACK_AB R28, R29, R28 ;  /* 0x0000001c1d1c723e */ /* 0x000fe200000010ff */
[----:B------:R-:W-:Y:S01]  /*2b30*/  STS.128 [R2+UR14+0x8000], R76 ;  /* 0x0080004c02007988 */ /* 0x000fe20008000c0e */
[----:B------:R-:W-:Y:S02]  /*2b40*/  F2FP.BF16.F32.PACK_AB R29, R31, R30 ;  /* 0x0000001e1f1d723e */ /* 0x000fe400000010ff */
[----:B------:R-:W-:Y:S01]  /*2b50*/  F2FP.BF16.F32.PACK_AB R36, R37, R36 ;  /* 0x000000242524723e */ /* 0x000fe200000010ff */
[----:B------:R3:W-:Y:S01]  /*2b60*/  STS.128 [R2+UR14+0xc000], R12 ;  /* 0x00c0000c02007988 */ /* 0x0007e20008000c0e */
[----:B------:R-:W-:-:S02]  /*2b70*/  F2FP.BF16.F32.PACK_AB R30, R33, R32 ;  /* 0x00000020211e723e */ /* 0x000fc400000010ff */
[----:B------:R-:W-:Y:S01]  /*2b80*/  F2FP.BF16.F32.PACK_AB R31, R35, R34 ;  /* 0x00000022231f723e */ /* 0x000fe200000010ff */
[----:B------:R-:W-:Y:S01]  /*2b90*/  STS.128 [R3+UR14], R112 ;  /* 0x0000007003007988 */ /* 0x000fe20008000c0e */
[----:B------:R-:W-:Y:S02]  /*2ba0*/  F2FP.BF16.F32.PACK_AB R37, R39, R38 ;  /* 0x000000262725723e */ /* 0x000fe400000010ff */
[----:B------:R-:W-:Y:S01]  /*2bb0*/  F2FP.BF16.F32.PACK_AB R44, R45, R44 ;  /* 0x0000002c2d2c723e */ /* 0x000fe200000010ff */
[----:B------:R-:W-:Y:S01]  /*2bc0*/  STS.128 [R3+UR14+0x4000], R132 ;  /* 0x0040008403007988 */ /* 0x000fe20008000c0e */
[----:B------:R-:W-:Y:S02]  /*2bd0*/  LOP3.LUT R8, R0, 0x30, RZ, 0x3c, !PT ;  /* 0x0000003000087812 */ /* 0x000fe400078e3cff */
[----:B------:R-:W-:Y:S01]  /*2be0*/  F2FP.BF16.F32.PACK_AB R38, R41, R40 ;  /* 0x000000282926723e */ /* 0x000fe200000010ff */
[----:B------:R-:W-:Y:S01]  /*2bf0*/  STS.128 [R3+UR14+0x8000], R84 ;  /* 0x0080005403007988 */ /* 0x000fe20008000c0e */
[----:B------:R-:W-:-:S02]  /*2c00*/  F2FP.BF16.F32.PACK_AB R39, R43, R42 ;  /* 0x0000002a2b27723e */ /* 0x000fc400000010ff */
[----:B------:R-:W-:Y:S01]  /*2c10*/  F2FP.BF16.F32.PACK_AB R45, R47, R46 ;  /* 0x0000002e2f2d723e */ /* 0x000fe200000010ff */
[----:B------:R4:W-:Y:S01]  /*2c20*/  STS.128 [R3+UR14+0xc000], R20 ;  /* 0x00c0001403007988 */ /* 0x0009e20008000c0e */
[----:B------:R-:W-:Y:S02]  /*2c30*/  F2FP.BF16.F32.PACK_AB R52, R53, R52 ;  /* 0x000000343534723e */ /* 0x000fe400000010ff */
[----:B--2---:R-:W-:Y:S01]  /*2c40*/  LOP3.LUT R4, R0, 0x40, RZ, 0x3c, !PT ;  /* 0x0000004000047812 */ /* 0x004fe200078e3cff */
[----:B------:R2:W-:Y:S01]  /*2c50*/  STS.128 [R8+UR14], R120 ;  /* 0x0000007808007988 */ /* 0x0005e20008000c0e */
[----:B------:R-:W-:Y:S02]  /*2c60*/  F2FP.BF16.F32.PACK_AB R46, R49, R48 ;  /* 0x00000030312e723e */ /* 0x000fe400000010ff */
[----:B------:R-:W-:Y:S01]  /*2c70*/  F2FP.BF16.F32.PACK_AB R47, R51, R50 ;  /* 0x00000032332f723e */ /* 0x000fe200000010ff */
[----:B------:R2:W-:Y:S01]  /*2c80*/  STS.128 [R8+UR14+0x4000], R72 ;  /* 0x0040004808007988 */ /* 0x0005e20008000c0e */
[----:B------:R-:W-:-:S02]  /*2c90*/  F2FP.BF16.F32.PACK_AB R53, R55, R54 ;  /* 0x000000363735723e */ /* 0x000fc400000010ff */
[----:B------:R-:W-:Y:S01]  /*2ca0*/  F2FP.BF16.F32.PACK_AB R60, R61, R60 ;  /* 0x0000003c3d3c723e */ /* 0x000fe200000010ff */
[----:B------:R2:W-:Y:S01]  /*2cb0*/  STS.128 [R8+UR14+0x8000], R92 ;  /* 0x0080005c08007988 */ /* 0x0005e20008000c0e */
[C---:B---3--:R-:W-:Y:S02]  /*2cc0*/  LOP3.LUT R2, R0.reuse, 0x50, RZ, 0x3c, !PT ;  /* 0x0000005000027812 */ /* 0x048fe400078e3cff */
[----:B------:R-:W-:Y:S01]  /*2cd0*/  F2FP.BF16.F32.PACK_AB R54, R57, R56 ;  /* 0x000000383936723e */ /* 0x000fe200000010ff */
[----:B------:R2:W-:Y:S01]  /*2ce0*/  STS.128 [R8+UR14+0xc000], R28 ;  /* 0x00c0001c08007988 */ /* 0x0005e20008000c0e */
[----:B------:R-:W-:Y:S02]  /*2cf0*/  F2FP.BF16.F32.PACK_AB R55, R59, R58 ;  /* 0x0000003a3b37723e */ /* 0x000fe400000010ff */
[----:B------:R-:W-:Y:S01]  /*2d00*/  F2FP.BF16.F32.PACK_AB R61, R63, R62 ;  /* 0x0000003e3f3d723e */ /* 0x000fe200000010ff */
[----:B------:R2:W-:Y:S01]  /*2d10*/  STS.128 [R4+UR14], R128 ;  /* 0x0000008004007988 */ /* 0x0005e20008000c0e */
[----:B----4-:R-:W-:-:S02]  /*2d20*/  LOP3.LUT R3, R0, 0x60, RZ, 0x3c, !PT ;  /* 0x0000006000037812 */ /* 0x010fc400078e3cff */
[----:B------:R-:W-:Y:S01]  /*2d30*/  F2FP.BF16.F32.PACK_AB R62, R65, R64 ;  /* 0x00000040413e723e */ /* 0x000fe200000010ff */
[----:B------:R2:W-:Y:S01]  /*2d40*/  STS.128 [R4+UR14+0x4000], R80 ;  /* 0x0040005004007988 */ /* 0x0005e20008000c0e */
[----:B------:R-:W-:Y:S02]  /*2d50*/  F2FP.BF16.F32.PACK_AB R63, R67, R66 ;  /* 0x00000042433f723e */ /* 0x000fe400000010ff */
[----:B------:R-:W-:Y:S01]  /*2d60*/  LOP3.LUT R0, R0, 0x70, RZ, 0x3c, !PT ;  /* 0x0000007000007812 */ /* 0x000fe200078e3cff */
[----:B------:R2:W-:Y:S04]  /*2d70*/  STS.128 [R4+UR14+0x8000], R100 ;  /* 0x0080006404007988 */ /* 0x0005e80008000c0e */
[----:B------:R2:W-:Y:S04]  /*2d80*/  STS.128 [R4+UR14+0xc000], R36 ;  /* 0x00c0002404007988 */ /* 0x0005e80008000c0e */
[----:B------:R2:W-:Y:S04]  /*2d90*/  STS.128 [R2+UR14], R136 ;  /* 0x0000008802007988 */ /* 0x0005e80008000c0e */
[----:B------:R2:W-:Y:S04]  /*2da0*/  STS.128 [R2+UR14+0x4000], R88 ;  /* 0x0040005802007988 */ /* 0x0005e80008000c0e */
        /* <DEDUP_REMOVED lines=9> */
[----:B------:R2:W-:Y:S01]  /*2e40*/  STS.128 [R0+UR14+0xc000], R60 ;  /* 0x00c0003c00007988 */ /* 0x0005e20008000c0e */
[----:B------:R3:W-:Y:S06]  /*2e50*/  MEMBAR.ALL.CTA ;  /* 0x0000000000007992 */ /* 0x0007ec0000008000 */
[----:B---3--:R-:W3:Y:S02]  /*2e60*/  FENCE.VIEW.ASYNC.S ;  /* 0x00000000000073c6 */ /* 0x008ee40000000000 */
[----:B---3--:R-:W-:Y:S06]  /*2e70*/  BAR.SYNC.DEFER_BLOCKING 0x0 ;  /* 0x0000000000007b1d */ /* 0x008fec0000010000 */
[----:B------:R2:W-:Y:S01]  /*2e80*/  UTMASTG.2D [UR20], [UR16] ;  /* 0x00000014100073b5 */ /* 0x0005e20008008000 */
[----:B------:R0:W-:Y:S01]  /*2e90*/  UTMACMDFLUSH ;  /* 0x00000000000079b7 */ /* 0x0001e20000000000 */
[----:B------:R-:W-:-:S04]  /*2ea0*/  DEPBAR.LE SB0, 0x0 ;  /* 0x000080000000791a */ /* 0x000fc80000000000 */
[----:B------:R-:W-:Y:S08]  /*2eb0*/  BAR.SYNC.DEFER_BLOCKING 0x0 ;  /* 0x0000000000007b1d */ /* 0x000ff00000010000 */
[----:B------:R-:W-:Y:S06]  /*2ec0*/  BAR.SYNC.DEFER_BLOCKING 0x0 ;  /* 0x0000000000007b1d */ /* 0x000fec0000010000 */
[----:B--2---:R-:W-:Y:S05]  /*2ed0*/  @P2 BRA `(.L_x_63) ;  /* 0x0000000000a02947 */ /* 0x004fea0003800000 */
[----:B------:R-:W2:Y:S01]  /*2ee0*/  S2UR UR5, SR_CgaCtaId ;  /* 0x00000000000579c3 */ /* 0x000ea20000008800 */
[----:B------:R-:W-:Y:S01]  /*2ef0*/  NOP ;  /* 0x0000000000007918 */ /* 0x000fe20000000000 */
[----:B------:R-:W-:Y:S01]  /*2f00*/  UMOV UR4, 0x50 ;  /* 0x0000005000047882 */ /* 0x000fe20000000000 */
[----:B------:R-:W-:Y:S02]  /*2f10*/  IMAD.U32 R0, RZ, RZ, UR32 ;  /* 0x00000020ff007e24 */ /* 0x000fe4000f8e00ff */
[----:B------:R-:W-:Y:S02]  /*2f20*/  IMAD.MOV.U32 R3, RZ, RZ, 0xff ;  /* 0x000000ffff037424 */ /* 0x000fe400078e00ff */
[----:B------:R-:W-:Y:S01]  /*2f30*/  IMAD.MOV.U32 R7, RZ, RZ, 0x1 ;  /* 0x00000001ff077424 */ /* 0x000fe200078e00ff */
[----:B------:R-:W-:-:S04]  /*2f40*/  LOP3.LUT R0, R0, 0xffff, RZ, 0xc0, !PT ;  /* 0x0000ffff00007812 */ /* 0x000fc800078ec0ff */
[----:B------:R-:W-:-:S05]  /*2f50*/  SHF.R.U32.HI R0, RZ, 0x5, R0 ;  /* 0x00000005ff007819 */ /* 0x000fca0000011600 */
[----:B------:R-:W-:Y:S01]  /*2f60*/  VIADD R2, R0, 0x10 ;  /* 0x0000001000027836 */ /* 0x000fe20000000000 */
[----:B------:R-:W-:Y:S01]  /*2f70*/  SHF.L.U32 R0, R3, R0, RZ ;  /* 0x0000000003007219 */ /* 0x000fe200000006ff */
[----:B--2---:R-:W-:-:S03]  /*2f80*/  ULEA UR6, UR5, UR4, 0x18 ;  /* 0x0000000405067291 */ /* 0x004fc6000f8ec0ff */
[----:B------:R-:W-:-:S04]  /*2f90*/  SHF.L.U32 R3, R7, R2, RZ ;  /* 0x0000000207037219 */ /* 0x000fc800000006ff */
[----:B------:R-:W-:Y:S02]  /*2fa0*/  LOP3.LUT R0, R3, R0, RZ, 0xfc, !PT ;  /* 0x0000000003007212 */ /* 0x000fe400078efcff */
[----:B------:R-:W2:Y:S02]  /*2fb0*/  LDS R5, [UR6] ;  /* 0x00000006ff057984 */ /* 0x000ea40008000800 */
[C---:B------:R-:W-:Y:S02]  /*2fc0*/  LOP3.LUT R2, R0.reuse, 0xffff, RZ, 0xc0, !PT ;  /* 0x0000ffff00027812 */ /* 0x040fe400078ec0ff */
[----:B--2---:R-:W-:-:S04]  /*2fd0*/  LOP3.LUT R3, R0, 0xffff, R5, 0x80, !PT ;  /* 0x0000ffff00037812 */ /* 0x004fc800078e8005 */
[----:B------:R-:W-:-:S13]  /*2fe0*/  ISETP.NE.AND P0, PT, R3, R2, PT ;  /* 0x000000020300720c */ /* 0x000fda0003f05270 */
[----:B------:R-:W-:Y:S05]  /*2ff0*/  @P0 BRA `(.L_x_64) ;  /* 0x0000000000500947 */ /* 0x000fea0003800000 */
[----:B------:R-:W-:Y:S02]  /*3000*/  SHF.R.U32.HI R5, RZ, 0x10, R5 ;  /* 0x00000010ff057819 */ /* 0x000fe40000011605 */
[----:B------:R-:W-:-:S04]  /*3010*/  SHF.R.U32.HI R2, RZ, 0x10, R0 ;  /* 0x00000010ff027819 */ /* 0x000fc80000011600 */
[----:B------:R-:W-:-:S04]  /*3020*/  LOP3.LUT R5, R5, R2, RZ, 0xc0, !PT ;  /* 0x0000000205057212 */ /* 0x000fc800078ec0ff */
[----:B------:R-:W-:-:S13]  /*3030*/  ISETP.NE.AND P0, PT, R5, R2, PT ;  /* 0x000000020500720c */ /* 0x000fda0003f05270 */
[----:B------:R-:W-:Y:S05]  /*3040*/  @P0 BRA `(.L_x_65) ;  /* 0x0000000000300947 */ /* 0x000fea0003800000 */
[----:B------:R-:W-:Y:S01]  /*3050*/  R2UR UR4, R0 ;  /* 0x00000000000472ca */ /* 0x000fe200000e0000 */
[----:B------:R-:W-:Y:S01]  /*3060*/  VOTEU.ANY UR5, UPT, PT ;  /* 0x0000000000057886 */ /* 0x000fe200038e0100 */
[----:B------:R-:W2:Y:S01]  /*3070*/  S2R R0, SR_LANEID ;  /* 0x0000000000007919 */ /* 0x000ea20000000000 */
[----:B------:R-:W-:-:S10]  /*3080*/  UFLO.U32 UR5, UR5 ;  /* 0x00000005000572bd */ /* 0x000fd400080e0000 */
[----:B------:R-:W-:-:S06]  /*3090*/  ULOP3.LUT UR4, URZ, UR4, URZ, 0x33, !UPT ;  /* 0x00000004ff047292 */ /* 0x000fcc000f8e33ff */
[----:B------:R-:W-:-:S04]  /*30a0*/  IMAD.U32 R2, RZ, RZ, UR4 ;  /* 0x00000004ff027e24 */ /* 0x000fc8000f8e00ff */
[----:B------:R-:W3:Y:S02]  /*30b0*/  REDUX UR7, R2 ;  /* 0x00000000020773c4 */ /* 0x000ee40000000000 */
[----:B------:R4:W-:Y:S01]  /*30c0*/  UTCATOMSWS.AND URZ, UR4 ;  /* 0x0000000400ff79e3 */ /* 0x0009e20008000000 */
[----:B--2---:R-:W-:Y:S01]  /*30d0*/  ISETP.EQ.U32.AND P0, PT, R0, UR5, PT ;  /* 0x0000000500007c0c */ /* 0x004fe2000bf02070 */
[----:B---3--:R-:W-:-:S12]  /*30e0*/  IMAD.U32 R0, RZ, RZ, UR7 ;  /* 0x00000007ff007e24 */ /* 0x008fd8000f8e00ff */
[----:B------:R4:W-:Y:S01]  /*30f0*/  @P0 ATOMS.AND RZ, [UR6], R0 ;  /* 0x00000000ffff098c */ /* 0x0009e2000a800006 */
[----:B------:R-:W-:Y:S05]  /*3100*/  BRA `(.L_x_63) ;  /* 0x0000000000147947 */ /* 0x000fea0003800000 */
.L_x_65:
[----:B------:R-:W-:-:S07]  /*3110*/  MOV R2, 0x3130 ;  /* 0x0000313000027802 */ /* 0x000fce0000000f00 */
[----:B-1----:R-:W-:Y:S05]  /*3120*/  CALL.REL.NOINC `($__internal_0_$__cuda_sm10x_tcgen05_guardrail_trap_col_being_dealloced_not_returned_by_alloc) ;  /* 0x0000000000447944 */ /* 0x002fea0003c00000 */
[----:B------:R-:W-:Y:S05]  /*3130*/  BRA `(.L_x_63) ;  /* 0x0000000000087947 */ /* 0x000fea0003800000 */
.L_x_64:
[----:B------:R-:W-:-:S07]  /*3140*/  MOV R2, 0x3160 ;  /* 0x0000316000027802 */ /* 0x000fce0000000f00 */
[----:B-1----:R-:W-:Y:S05]  /*3150*/  CALL.REL.NOINC `($__internal_2_$__cuda_sm10x_tcgen05_guardrail_trap_unallocated_columns_being_dealloced) ;  /* 0x0000000000507944 */ /* 0x002fea0003c00000 */
.L_x_63:
[----:B------:R-:W-:Y:S01]  /*3160*/  NOP ;  /* 0x0000000000007918 */ /* 0x000fe20000000000 */
[----:B----4-:R-:W-:Y:S05]  /*3170*/  EXIT ;  /* 0x000000000000794d */ /* 0x010fea0003800000 */
.L_x_54:
[----:B------:R-:W2:Y:S02]  /*3180*/  SYNCS.PHASECHK.TRANS64.TRYWAIT P0, [UR14+0x18000], RZ ;  /* 0x018000ffff0075a7 */ /* 0x000ea4000800110e */
[----:B--2---:R-:W-:Y:S05]  /*3190*/  @!P0 BRA `(.L_x_54) ;  /* 0xfffffffc00f88947 */ /* 0x004fea000383ffff */
[----:B------:R-:W-:Y:S05]  /*31a0*/  BRA `(.L_x_66) ;  /* 0xffffffe8007c7947 */ /* 0x000fea000383ffff */
.L_x_56:
[----:B------:R-:W2:Y:S02]  /*31b0*/  SYNCS.PHASECHK.TRANS64.TRYWAIT P1, [UR14+0x18010], RZ ;  /* 0x018010ffff0075a7 */ /* 0x000ea4000802110e */
[----:B--2---:R-:W-:Y:S05]  /*31c0*/  @!P1 BRA `(.L_x_56) ;  /* 0xfffffffc00f89947 */ /* 0x004fea000383ffff */
[----:B------:R-:W-:Y:S05]  /*31d0*/  BRA `(.L_x_67) ;  /* 0xffffffec00087947 */ /* 0x000fea000383ffff */
.L_x_57:
[----:B------:R-:W3:Y:S02]  /*31e0*/  SYNCS.PHASECHK.TRANS64.TRYWAIT P0, [UR14+0x18000], R3 ;  /* 0x01800003ff0075a7 */ /* 0x000ee4000800110e */
[----:B---3--:R-:W-:Y:S05]  /*31f0*/  @!P0 BRA `(.L_x_57) ;  /* 0xfffffffc00f88947 */ /* 0x008fea000383ffff */
[----:B------:R-:W-:Y:S05]  /*3200*/  BRA `(.L_x_68) ;  /* 0xffffffec00847947 */ /* 0x000fea000383ffff */
.L_x_59:
[----:B------:R-:W3:Y:S02]  /*3210*/  SYNCS.PHASECHK.TRANS64.TRYWAIT P0, [UR14+0x18010], R3 ;  /* 0x01801003ff0075a7 */ /* 0x000ee4000800110e */
[----:B---3--:R-:W-:Y:S05]  /*3220*/  @!P0 BRA `(.L_x_59) ;  /* 0xfffffffc00f88947 */ /* 0x008fea000383ffff */
[----:B------:R-:W-:Y:S05]  /*3230*/  BRA `(.L_x_69) ;  /* 0xfffffff000047947 */ /* 0x000fea000383ffff */
        .weak           $__internal_0_$__cuda_sm10x_tcgen05_guardrail_trap_col_being_dealloced_not_returned_by_alloc
        .type           $__internal_0_$__cuda_sm10x_tcgen05_guardrail_trap_col_being_dealloced_not_returned_by_alloc,@function
        .size           $__internal_0_$__cuda_sm10x_tcgen05_guardrail_trap_col_being_dealloced_not_returned_by_alloc,($__internal_1_$__cuda_sm10x_tcgen05_guardrail_trap_phase_invalid_during_alloc - $__internal_0_$__cuda_sm10x_tcgen05_guardrail_trap_col_being_dealloced_not_returned_by_alloc)
$__internal_0_$__cuda_sm10x_tcgen05_guardrail_trap_col_being_dealloced_not_returned_by_alloc:
[----:B------:R-:W-:Y:S05]  /*3240*/  BPT.TRAP 0x1 ;  /* 0x000000040000795c */ /* 0x000fea0000300000 */
[----:B------:R-:W-:-:S04]  /*3250*/  IMAD.MOV.U32 R3, RZ, RZ, 0x0 ;  /* 0x00000000ff037424 */ /* 0x000fc800078e00ff */
[----:B------:R-:W-:Y:S05]  /*3260*/  RET.REL.NODEC R2 `(gluon_tcgen05) ;  /* 0xffffffcc02647950 */ /* 0x000fea0003c3ffff */
        .weak           $__internal_1_$__cuda_sm10x_tcgen05_guardrail_trap_phase_invalid_during_alloc
        .type           $__internal_1_$__cuda_sm10x_tcgen05_guardrail_trap_phase_invalid_during_alloc,@function
        .size           $__internal_1_$__cuda_sm10x_tcgen05_guardrail_trap_phase_invalid_during_alloc,($__internal_2_$__cuda_sm10x_tcgen05_guardrail_trap_unallocated_columns_being_dealloced - $__internal_1_$__cuda_sm10x_tcgen05_guardrail_trap_phase_invalid_during_alloc)
$__internal_1_$__cuda_sm10x_tcgen05_guardrail_trap_phase_invalid_during_alloc:
[----:B------:R-:W-:Y:S05]  /*3270*/  BPT.TRAP 0x1 ;  /* 0x000000040000795c */ /* 0x000fea0000300000 */
[----:B------:R-:W-:-:S04]  /*3280*/  IMAD.MOV.U32 R3, RZ, RZ, 0x0 ;  /* 0x00000000ff037424 */ /* 0x000fc800078e00ff */
[----:B------:R-:W-:Y:S05]  /*3290*/  RET.REL.NODEC R2 `(gluon_tcgen05) ;  /* 0xffffffcc02587950 */ /* 0x000fea0003c3ffff */
        .weak           $__internal_2_$__cuda_sm10x_tcgen05_guardrail_trap_unallocated_columns_being_dealloced
        .type           $__internal_2_$__cuda_sm10x_tcgen05_guardrail_trap_unallocated_columns_being_dealloced,@function
        .size           $__internal_2_$__cuda_sm10x_tcgen05_guardrail_trap_unallocated_columns_being_dealloced,(.L_x_73 - $__internal_2_$__cuda_sm10x_tcgen05_guardrail_trap_unallocated_columns_being_dealloced)
$__internal_2_$__cuda_sm10x_tcgen05_guardrail_trap_unallocated_columns_being_dealloced:
[----:B------:R-:W-:Y:S05]  /*32a0*/  BPT.TRAP 0x1 ;  /* 0x000000040000795c */ /* 0x000fea0000300000 */
[----:B------:R-:W-:-:S04]  /*32b0*/  IMAD.MOV.U32 R3, RZ, RZ, 0x0 ;  /* 0x00000000ff037424 */ /* 0x000fc800078e00ff */
[----:B------:R-:W-:Y:S05]  /*32c0*/  RET.REL.NODEC R2 `(gluon_tcgen05) ;  /* 0xffffffcc024c7950 */ /* 0x000fea0003c3ffff */
.L_x_70:
[----:B------:R-:W-:-:S00]  /*32d0*/  BRA `(.L_x_70) ;  /* 0xfffffffc00fc7947 */ /* 0x000fc0000383ffff */
[----:B------:R-:W-:-:S00]  /*32e0*/  NOP ;  /* 0x0000000000007918 */ /* 0x000fc00000000000 */
        /* <DEDUP_REMOVED lines=9> */
.L_x_73:


//--------------------- .nv.shared.gluon_tcgen05  --------------------------
	.section	.nv.shared.gluon_tcgen05,"aw",@nobits
	.sectionflags	@""
	.align	16
	.zero		1024


//--------------------- .nv.shared.reserved.0     --------------------------
	.section	.nv.shared.reserved.0,"aw",@nobits
	.align	8
	.weak		__nv_reservedSMEM_offset_0_alias
	.size		__nv_reservedSMEM_offset_0_alias, 0, 64
	.other		__nv_reservedSMEM_offset_0_alias,@"STO_CUDA_RESERVED_SHARED STV_DEFAULT"
__nv_reservedSMEM_offset_0_alias:
	.zero		0
.nv.shared.reserved.0:
	.zero		64
	.weak		__nv_reservedSMEM_allocation_phase
	.type		__nv_reservedSMEM_allocation_phase,@object
	.size		__nv_reservedSMEM_allocation_phase,(.L_0 - __nv_reservedSMEM_allocation_phase)
__nv_reservedSMEM_allocation_phase:
	.zero		1
.L_0:
	.zero		7
	.weak		__nv_reservedSMEM_devtool_atexit_pc
	.type		__nv_reservedSMEM_devtool_atexit_pc,@object
	.size		__nv_reservedSMEM_devtool_atexit_pc,(__nv_reservedSMEM_allocation_mask - __nv_reservedSMEM_devtool_atexit_pc)
__nv_reservedSMEM_devtool_atexit_pc:
	.zero		8
	.weak		__nv_reservedSMEM_allocation_mask
	.type		__nv_reservedSMEM_allocation_mask,@object
	.size		__nv_reservedSMEM_allocation_mask,(.L_2 - __nv_reservedSMEM_allocation_mask)
__nv_reservedSMEM_allocation_mask:
	.zero		4
.L_2:


//--------------------- .nv.constant0.gluon_tcgen05 --------------------------
	.section	.nv.constant0.gluon_tcgen05,"a",@progbits
	.sectionflags	@""
	.align	4
.nv.constant0.gluon_tcgen05:
	.zero		976


//--------------------- SYMBOLS --------------------------

	.type		.nv.reservedSmem.offset0,@object
	.size		.nv.reservedSmem.offset0,0x4
	.type		.nv.reservedSmem.cap,@object
	.size		.nv.reservedSmem.cap,0x4
